// auto-generated by cutlass_sweep.gemm — config: {"arch": "sm_100", "cluster_m": 1, "cluster_n": 1, "dtype": "fp16", "stages": 4, "tile_k": 32, "tile_m": 64, "tile_n": 64}
#include "cutlass/cutlass.h"
#include "cutlass/gemm/collective/collective_builder.hpp"
#include "cutlass/gemm/device/gemm_universal_adapter.h"
#include "cutlass/gemm/kernel/gemm_universal.hpp"
#include "cutlass/epilogue/collective/collective_builder.hpp"

using ElemA = cutlass::half_t;
using ElemB = cutlass::half_t;
using ElemCD = cutlass::half_t;
using Acc  = float;
using TileShape    = cute::Shape<cute::_64, cute::_64, cute::_32>;
using ClusterShape = cute::Shape<cute::_1, cute::_1, cute::_1>;

using CollectiveEpilogue = typename cutlass::epilogue::collective::CollectiveBuilder<
    cutlass::arch::Sm100, cutlass::arch::OpClassTensorOp,
    TileShape, ClusterShape,
    cutlass::epilogue::collective::EpilogueTileAuto,
    Acc, Acc,
    ElemCD, cutlass::layout::RowMajor, 128 / cutlass::sizeof_bits<ElemCD>::value,
    ElemCD, cutlass::layout::RowMajor, 128 / cutlass::sizeof_bits<ElemCD>::value,
    cutlass::epilogue::collective::EpilogueScheduleAuto
  >::CollectiveOp;

using CollectiveMainloop = typename cutlass::gemm::collective::CollectiveBuilder<
    cutlass::arch::Sm100, cutlass::arch::OpClassTensorOp,
    ElemA, cutlass::layout::RowMajor, 128 / cutlass::sizeof_bits<ElemA>::value,
    ElemB, cutlass::layout::ColumnMajor, 128 / cutlass::sizeof_bits<ElemB>::value,
    Acc,
    TileShape, ClusterShape,
    cutlass::gemm::collective::StageCount<4>,
    cutlass::gemm::collective::KernelScheduleAuto
  >::CollectiveOp;

using GemmKernel = cutlass::gemm::kernel::GemmUniversal<
    cute::Shape<int,int,int,int>,
    CollectiveMainloop,
    CollectiveEpilogue
>;
using Gemm = cutlass::gemm::device::GemmUniversalAdapter<GemmKernel>;

// Force the device kernel symbol into the cubin without needing a host main.
auto* _anchor = &cutlass::device_kernel<GemmKernel>;


// ===== COMPILED SASS (sm_100a) =====

	.target	sm_100a

	.elftype	@"ET_EXEC"


//--------------------- .note.nv.tkinfo           --------------------------
	.section	.note.nv.tkinfo,"",@"SHT_NOTE"
	.sectionflags	@"SHF_NOTE_NV_TKINFO"
	.tkinfo
        /*0018*/ 	.word	0x00000002
        /*0030*/ 	.string	""
        /*0030*/ 	.string	"ptxas"
        /*0030*/ 	.string	"Cuda compilation tools, release 13.0, V13.0.88"
        /*0030*/ 	.string	"Build cuda_13.0.r13.0/compiler.36424714_0"
        /*0030*/ 	.string	"-arch sm_100a -m 64 "



//--------------------- .note.nv.cuinfo           --------------------------
	.section	.note.nv.cuinfo,"",@"SHT_NOTE"
	.sectionflags	@"SHF_NOTE_NV_CUINFO"
        /*0018*/ 	.short	0x0002
        /*001a*/ 	.short	0x0064
        /*001c*/ 	.short	0x0082
	.zero		2


//--------------------- .nv.info                  --------------------------
	.section	.nv.info,"",@"SHT_CUDA_INFO"
	.align	4


	//----- nvinfo : EIATTR_REGCOUNT
	.align		4
        /*0000*/ 	.byte	0x04, 0x2f
        /*0002*/ 	.short	(.L_19 - .L_18)
	.align		4
.L_18:
        /*0004*/ 	.word	index@(_ZN7cutlass13device_kernelINS_4gemm6kernel13GemmUniversalIN4cute5tupleIJiiiiEEENS1_10collective13CollectiveMmaINS1_35MainloopSm100TmaUmmaWarpSpecializedILi4ELi2ELi4ENS5_IJNS4_1CILi1EEESB_SB_EEEEENS5_IJNSA_ILi64EEESE_NSA_ILi32EEEEEENS_6half_tENS5_IJlSB_lEEESH_SI_NS4_8TiledMMAINS4_8MMA_AtomIJNS4_20SM100_MMA_F16BF16_SSISH_SH_fLi64ELi64ELNS4_4UMMA5MajorE0ELSN_0ELNSM_7ScaleInE0ELSO_0EEEEEENS4_6LayoutISC_NS5_IJNSA_ILi0EEESS_SS_EEEEENS5_IJNS4_10UnderscoreESV_SV_EEEEENS4_13SM90_TMA_LOADENS4_14ComposedLayoutINS4_7SwizzleILi2ELi4ELi3EEENS4_18smem_ptr_flag_bitsILi16EEENSR_INS5_IJNSA_ILi8EEESF_EEENS5_IJSF_SB_EEEEEEEvNS4_8identityESY_S18_vS19_EENS_8epilogue10collective18CollectiveEpilogueINS1B_23Sm100TmaWarpSpecializedILi3ELi2ELi16ELb1ELb0EEEJSG_NS5_IJNSR_ISE_SB_EENSR_ISF_SB_EEEEESH_SI_SH_SI_NS1B_6fusion15FusionCallbacksIS1F_NS1J_17LinearCombinationISH_fSH_fLNS_15FloatRoundStyleE2EEESG_S1I_JEEENS4_5SM1004TMEM4LOAD26SM100_TMEM_LOAD_16dp256b4xESY_S18_NS4_17SM75_U32x4_LDSM_NENS4_14SM90_TMA_STOREES18_NS4_17SM90_U32x4_STSM_NENS4_39AutoVectorizingCopyWithAssumedAlignmentILi128EEEEEEvvEEEEvNT_6ParamsE)
        /*0008*/ 	.word	0x0000004f


	//----- nvinfo : EIATTR_FRAME_SIZE
	.align		4
.L_19:
        /*000c*/ 	.byte	0x04, 0x11
        /*000e*/ 	.short	(.L_21 - .L_20)
	.align		4
.L_20:
        /*0010*/ 	.word	index@($__internal_2_$__cuda_sm10x_tcgen05_guardrail_trap_unallocated_columns_being_dealloced)
        /*0014*/ 	.word	0x00000000


	//----- nvinfo : EIATTR_FRAME_SIZE
	.align		4
.L_21:
        /*0018*/ 	.byte	0x04, 0x11
        /*001a*/ 	.short	(.L_23 - .L_22)
	.align		4
.L_22:
        /*001c*/ 	.word	index@($__internal_1_$__cuda_sm10x_tcgen05_guardrail_trap_phase_invalid_during_alloc)
        /*0020*/ 	.word	0x00000000


	//----- nvinfo : EIATTR_FRAME_SIZE
	.align		4
.L_23:
        /*0024*/ 	.byte	0x04, 0x11
        /*0026*/ 	.short	(.L_25 - .L_24)
	.align		4
.L_24:
        /*0028*/ 	.word	index@($__internal_0_$__cuda_sm10x_tcgen05_guardrail_trap_col_being_dealloced_not_returned_by_alloc)
        /*002c*/ 	.word	0x00000000


	//----- nvinfo : EIATTR_FRAME_SIZE
	.align		4
.L_25:
        /*0030*/ 	.byte	0x04, 0x11
        /*0032*/ 	.short	(.L_27 - .L_26)
	.align		4
.L_26:
        /*0034*/ 	.word	index@(_ZN7cutlass13device_kernelINS_4gemm6kernel13GemmUniversalIN4cute5tupleIJiiiiEEENS1_10collective13CollectiveMmaINS1_35MainloopSm100TmaUmmaWarpSpecializedILi4ELi2ELi4ENS5_IJNS4_1CILi1EEESB_SB_EEEEENS5_IJNSA_ILi64EEESE_NSA_ILi32EEEEEENS_6half_tENS5_IJlSB_lEEESH_SI_NS4_8TiledMMAINS4_8MMA_AtomIJNS4_20SM100_MMA_F16BF16_SSISH_SH_fLi64ELi64ELNS4_4UMMA5MajorE0ELSN_0ELNSM_7ScaleInE0ELSO_0EEEEEENS4_6LayoutISC_NS5_IJNSA_ILi0EEESS_SS_EEEEENS5_IJNS4_10UnderscoreESV_SV_EEEEENS4_13SM90_TMA_LOADENS4_14ComposedLayoutINS4_7SwizzleILi2ELi4ELi3EEENS4_18smem_ptr_flag_bitsILi16EEENSR_INS5_IJNSA_ILi8EEESF_EEENS5_IJSF_SB_EEEEEEEvNS4_8identityESY_S18_vS19_EENS_8epilogue10collective18CollectiveEpilogueINS1B_23Sm100TmaWarpSpecializedILi3ELi2ELi16ELb1ELb0EEEJSG_NS5_IJNSR_ISE_SB_EENSR_ISF_SB_EEEEESH_SI_SH_SI_NS1B_6fusion15FusionCallbacksIS1F_NS1J_17LinearCombinationISH_fSH_fLNS_15FloatRoundStyleE2EEESG_S1I_JEEENS4_5SM1004TMEM4LOAD26SM100_TMEM_LOAD_16dp256b4xESY_S18_NS4_17SM75_U32x4_LDSM_NENS4_14SM90_TMA_STOREES18_NS4_17SM90_U32x4_STSM_NENS4_39AutoVectorizingCopyWithAssumedAlignmentILi128EEEEEEvvEEEEvNT_6ParamsE)
        /*0038*/ 	.word	0x00000000


	//----- nvinfo : EIATTR_MIN_STACK_SIZE
	.align		4
.L_27:
        /*003c*/ 	.byte	0x04, 0x12
        /*003e*/ 	.short	(.L_29 - .L_28)
	.align		4
.L_28:
        /*0040*/ 	.word	index@(_ZN7cutlass13device_kernelINS_4gemm6kernel13GemmUniversalIN4cute5tupleIJiiiiEEENS1_10collective13CollectiveMmaINS1_35MainloopSm100TmaUmmaWarpSpecializedILi4ELi2ELi4ENS5_IJNS4_1CILi1EEESB_SB_EEEEENS5_IJNSA_ILi64EEESE_NSA_ILi32EEEEEENS_6half_tENS5_IJlSB_lEEESH_SI_NS4_8TiledMMAINS4_8MMA_AtomIJNS4_20SM100_MMA_F16BF16_SSISH_SH_fLi64ELi64ELNS4_4UMMA5MajorE0ELSN_0ELNSM_7ScaleInE0ELSO_0EEEEEENS4_6LayoutISC_NS5_IJNSA_ILi0EEESS_SS_EEEEENS5_IJNS4_10UnderscoreESV_SV_EEEEENS4_13SM90_TMA_LOADENS4_14ComposedLayoutINS4_7SwizzleILi2ELi4ELi3EEENS4_18smem_ptr_flag_bitsILi16EEENSR_INS5_IJNSA_ILi8EEESF_EEENS5_IJSF_SB_EEEEEEEvNS4_8identityESY_S18_vS19_EENS_8epilogue10collective18CollectiveEpilogueINS1B_23Sm100TmaWarpSpecializedILi3ELi2ELi16ELb1ELb0EEEJSG_NS5_IJNSR_ISE_SB_EENSR_ISF_SB_EEEEESH_SI_SH_SI_NS1B_6fusion15FusionCallbacksIS1F_NS1J_17LinearCombinationISH_fSH_fLNS_15FloatRoundStyleE2EEESG_S1I_JEEENS4_5SM1004TMEM4LOAD26SM100_TMEM_LOAD_16dp256b4xESY_S18_NS4_17SM75_U32x4_LDSM_NENS4_14SM90_TMA_STOREES18_NS4_17SM90_U32x4_STSM_NENS4_39AutoVectorizingCopyWithAssumedAlignmentILi128EEEEEEvvEEEEvNT_6ParamsE)
        /*0044*/ 	.word	0x00000000
.L_29:


//--------------------- .nv.compat                --------------------------
	.section	.nv.compat,"",@"SHT_CUDA_COMPAT_INFO"
	.align	4
        /*0000*/ 	.byte	0x02, 0x09, 0x01, 0x00, 0x02, 0x02, 0x02, 0x00, 0x02, 0x05, 0x05, 0x00, 0x03, 0x07, 0x01, 0x01
        /*0010*/ 	.byte	0x02, 0x03, 0x01, 0x00, 0x02, 0x06, 0x01, 0x00, 0x04, 0x0b, 0x08, 0x00, 0x09, 0x00, 0x00, 0x00
        /*0020*/ 	.byte	0x00, 0x00, 0x00, 0x00


//--------------------- .nv.info._ZN7cutlass13device_kernelINS_4gemm6kernel13GemmUniversalIN4cute5tupleIJiiiiEEENS1_10collective13CollectiveMmaINS1_35MainloopSm100TmaUmmaWarpSpecializedILi4ELi2ELi4ENS5_IJNS4_1CILi1EEESB_SB_EEEEENS5_IJNSA_ILi64EEESE_NSA_ILi32EEEEEENS_6half_tENS5_IJlSB_lEEESH_SI_NS4_8TiledMMAINS4_8MMA_AtomIJNS4_20SM100_MMA_F16BF16_SSISH_SH_fLi64ELi64ELNS4_4UMMA5MajorE0ELSN_0ELNSM_7ScaleInE0ELSO_0EEEEEENS4_6LayoutISC_NS5_IJNSA_ILi0EEESS_SS_EEEEENS5_IJNS4_10UnderscoreESV_SV_EEEEENS4_13SM90_TMA_LOADENS4_14ComposedLayoutINS4_7SwizzleILi2ELi4ELi3EEENS4_18smem_ptr_flag_bitsILi16EEENSR_INS5_IJNSA_ILi8EEESF_EEENS5_IJSF_SB_EEEEEEEvNS4_8identityESY_S18_vS19_EENS_8epilogue10collective18CollectiveEpilogueINS1B_23Sm100TmaWarpSpecializedILi3ELi2ELi16ELb1ELb0EEEJSG_NS5_IJNSR_ISE_SB_EENSR_ISF_SB_EEEEESH_SI_SH_SI_NS1B_6fusion15FusionCallbacksIS1F_NS1J_17LinearCombinationISH_fSH_fLNS_15FloatRoundStyleE2EEESG_S1I_JEEENS4_5SM1004TMEM4LOAD26SM100_TMEM_LOAD_16dp256b4xESY_S18_NS4_17SM75_U32x4_LDSM_NENS4_14SM90_TMA_STOREES18_NS4_17SM90_U32x4_STSM_NENS4_39AutoVectorizingCopyWithAssumedAlignmentILi128EEEEEEvvEEEEvNT_6ParamsE --------------------------
	.section	.nv.info._ZN7cutlass13device_kernelINS_4gemm6kernel13GemmUniversalIN4cute5tupleIJiiiiEEENS1_10collective13CollectiveMmaINS1_35MainloopSm100TmaUmmaWarpSpecializedILi4ELi2ELi4ENS5_IJNS4_1CILi1EEESB_SB_EEEEENS5_IJNSA_ILi64EEESE_NSA_ILi32EEEEEENS_6half_tENS5_IJlSB_lEEESH_SI_NS4_8TiledMMAINS4_8MMA_AtomIJNS4_20SM100_MMA_F16BF16_SSISH_SH_fLi64ELi64ELNS4_4UMMA5MajorE0ELSN_0ELNSM_7ScaleInE0ELSO_0EEEEEENS4_6LayoutISC_NS5_IJNSA_ILi0EEESS_SS_EEEEENS5_IJNS4_10UnderscoreESV_SV_EEEEENS4_13SM90_TMA_LOADENS4_14ComposedLayoutINS4_7SwizzleILi2ELi4ELi3EEENS4_18smem_ptr_flag_bitsILi16EEENSR_INS5_IJNSA_ILi8EEESF_EEENS5_IJSF_SB_EEEEEEEvNS4_8identityESY_S18_vS19_EENS_8epilogue10collective18CollectiveEpilogueINS1B_23Sm100TmaWarpSpecializedILi3ELi2ELi16ELb1ELb0EEEJSG_NS5_IJNSR_ISE_SB_EENSR_ISF_SB_EEEEESH_SI_SH_SI_NS1B_6fusion15FusionCallbacksIS1F_NS1J_17LinearCombinationISH_fSH_fLNS_15FloatRoundStyleE2EEESG_S1I_JEEENS4_5SM1004TMEM4LOAD26SM100_TMEM_LOAD_16dp256b4xESY_S18_NS4_17SM75_U32x4_LDSM_NENS4_14SM90_TMA_STOREES18_NS4_17SM90_U32x4_STSM_NENS4_39AutoVectorizingCopyWithAssumedAlignmentILi128EEEEEEvvEEEEvNT_6ParamsE,"",@"SHT_CUDA_INFO"
	.sectionflags	@""
	.align	4


	//----- nvinfo : EIATTR_CUDA_API_VERSION
	.align		4
        /*0000*/ 	.byte	0x04, 0x37
        /*0002*/ 	.short	(.L_31 - .L_30)
.L_30:
        /*0004*/ 	.word	0x00000082


	//----- nvinfo : EIATTR_KPARAM_INFO
	.align		4
.L_31:
        /*0008*/ 	.byte	0x04, 0x17
        /*000a*/ 	.short	(.L_33 - .L_32)
.L_32:
        /*000c*/ 	.word	0x00000000
        /*0010*/ 	.short	0x0000
        /*0012*/ 	.short	0x0000
        /*0014*/ 	.byte	0x00, 0xf0, 0x01, 0x20


	//----- nvinfo : EIATTR_AT_ENTRY_FRAGMENTS
	.align		4
.L_33:
        /*0018*/ 	.byte	0x04, 0x4f
        /*001a*/ 	.short	(.L_35 - .L_34)


	//   ....[0]....
.L_34:
        /*001c*/ 	.word	0x00000006


	//----- nvinfo : EIATTR_RESERVED_SMEM_USED
	.align		4
.L_35:
        /*0020*/ 	.byte	0x01, 0x41
	.zero		2


	//----- nvinfo : EIATTR_SPARSE_MMA_MASK
	.align		4
        /*0024*/ 	.byte	0x03, 0x50
        /*0026*/ 	.short	0x0000


	//----- nvinfo : EIATTR_TCGEN05_1CTA_USED
	.align		4
        /*0028*/ 	.byte	0x01, 0x51
	.zero		2


	//----- nvinfo : EIATTR_MAXREG_COUNT
	.align		4
        /*002c*/ 	.byte	0x03, 0x1b
        /*002e*/ 	.short	0x00ff


	//----- nvinfo : EIATTR_NUM_BARRIERS
	.align		4
        /*0030*/ 	.byte	0x02, 0x4c
        /*0032*/ 	.byte	0x07
	.zero		1


	//----- nvinfo : EIATTR_EXTERNS
	.align		4
        /*0034*/ 	.byte	0x04, 0x0f
        /*0036*/ 	.short	(.L_37 - .L_36)


	//   ....[0]....
	.align		4
.L_36:
        /*0038*/ 	.word	index@(__assertfail)


	//----- nvinfo : EIATTR_MERCURY_ISA_VERSION
	.align		4
.L_37:
        /*003c*/ 	.byte	0x03, 0x5f
        /*003e*/ 	.short	0x0101


	//----- nvinfo : EIATTR_INT_WARP_WIDE_INSTR_OFFSETS
	.align		4
        /*0040*/ 	.byte	0x04, 0x31
        /*0042*/ 	.short	(.L_39 - .L_38)


	//   ....[0]....
.L_38:
        /*0044*/ 	.word	0x00001da0


	//   ....[1]....
        /*0048*/ 	.word	0x00003760


	//   ....[2]....
        /*004c*/ 	.word	0x00003790


	//   ....[3]....
        /*0050*/ 	.word	0x000037e0


	//   ....[4]....
        /*0054*/ 	.word	0x000040c0


	//   ....[5]....
        /*0058*/ 	.word	0x000040e0


	//   ....[6]....
        /*005c*/ 	.word	0x000043b0


	//   ....[7]....
        /*0060*/ 	.word	0x000044e0


	//----- nvinfo : EIATTR_COOP_GROUP_MASK_REGIDS
	.align		4
.L_39:
        /*0064*/ 	.byte	0x04, 0x29
        /*0066*/ 	.short	(.L_41 - .L_40)


	//   ....[0]....
.L_40:
        /*0068*/ 	.word	0xffffffff


	//   ....[1]....
        /*006c*/ 	.word	0xffffffff


	//   ....[2]....
        /*0070*/ 	.word	0xffffffff


	//   ....[3]....
        /*0074*/ 	.word	0xffffffff


	//   ....[4]....
        /*0078*/ 	.word	0xffffffff


	//   ....[5]....
        /*007c*/ 	.word	0xffffffff


	//   ....[6]....
        /*0080*/ 	.word	0xffffffff


	//   ....[7]....
        /*0084*/ 	.word	0xffffffff


	//   ....[8]....
        /*0088*/ 	.word	0xffffffff


	//   ....[9]....
        /*008c*/ 	.word	0xffffffff


	//   ....[10]....
        /*0090*/ 	.word	0xffffffff


	//   ....[11]....
        /*0094*/ 	.word	0xffffffff


	//   ....[12]....
        /*0098*/ 	.word	0xffffffff


	//----- nvinfo : EIATTR_COOP_GROUP_INSTR_OFFSETS
	.align		4
.L_41:
        /*009c*/ 	.byte	0x04, 0x28
        /*009e*/ 	.short	(.L_43 - .L_42)


	//   ....[0]....
.L_42:
        /*00a0*/ 	.word	0x00000090


	//   ....[1]....
        /*00a4*/ 	.word	0x000004d0


	//   ....[2]....
        /*00a8*/ 	.word	0x00000640


	//   ....[3]....
        /*00ac*/ 	.word	0x000007c0


	//   ....[4]....
        /*00b0*/ 	.word	0x000008c0


	//   ....[5]....
        /*00b4*/ 	.word	0x00000a30


	//   ....[6]....
        /*00b8*/ 	.word	0x00000bd0


	//   ....[7]....
        /*00bc*/ 	.word	0x00001c80


	//   ....[8]....
        /*00c0*/ 	.word	0x00002a60


	//   ....[9]....
        /*00c4*/ 	.word	0x00002c70


	//   ....[10]....
        /*00c8*/ 	.word	0x00002ca0


	//   ....[11]....
        /*00cc*/ 	.word	0x00003650


	//   ....[12]....
        /*00d0*/ 	.word	0x00003880


	//----- nvinfo : EIATTR_VRC_CTA_INIT_COUNT
	.align		4
.L_43:
        /*00d4*/ 	.byte	0x02, 0x4a
        /*00d6*/ 	.byte	0x80
	.zero		1


	//----- nvinfo : EIATTR_SYSCALL_OFFSETS
	.align		4
        /*00d8*/ 	.byte	0x04, 0x46
        /*00da*/ 	.short	(.L_45 - .L_44)


	//   ....[0]....
.L_44:
        /*00dc*/ 	.word	0x000050c0


	//   ....[1]....
        /*00e0*/ 	.word	0x000051b0


	//   ....[2]....
        /*00e4*/ 	.word	0x00005990


	//   ....[3]....
        /*00e8*/ 	.word	0x000062d0


	//----- nvinfo : EIATTR_MBARRIER_INSTR_OFFSETS
	.align		4
.L_45:
        /*00ec*/ 	.byte	0x04, 0x39
        /*00ee*/ 	.short	(.L_47 - .L_46)


	//   ....[0]....
.L_46:
        /*00f0*/ 	.word	0x000005b0
        /*00f4*/ 	.word	0x000000ff
        /*00f8*/ 	.word	0x00000000
        /*00fc*/ 	.short	0x0100
        /*00fe*/ 	.byte	0x05
	.zero		1


	//   ....[1]....
        /*0100*/ 	.word	0x000005c0
        /*0104*/ 	.word	0x000000ff
        /*0108*/ 	.word	0x00000020
        /*010c*/ 	.short	0x0100
        /*010e*/ 	.byte	0x05
	.zero		1


	//   ....[2]....
        /*0110*/ 	.word	0x000005d0
        /*0114*/ 	.word	0x000000ff
        /*0118*/ 	.word	0x00000008
        /*011c*/ 	.short	0x0100
        /*011e*/ 	.byte	0x05
	.zero		1


	//   ....[3]....
        /*0120*/ 	.word	0x000005e0
        /*0124*/ 	.word	0x000000ff
        /*0128*/ 	.word	0x00000028
        /*012c*/ 	.short	0x0100
        /*012e*/ 	.byte	0x05
	.zero		1


	//   ....[4]....
        /*0130*/ 	.word	0x000005f0
        /*0134*/ 	.word	0x000000ff
        /*0138*/ 	.word	0x00000010
        /*013c*/ 	.short	0x0100
        /*013e*/ 	.byte	0x05
	.zero		1


	//   ....[5]....
        /*0140*/ 	.word	0x00000600
        /*0144*/ 	.word	0x000000ff
        /*0148*/ 	.word	0x00000030
        /*014c*/ 	.short	0x0100
        /*014e*/ 	.byte	0x05
	.zero		1


	//   ....[6]....
        /*0150*/ 	.word	0x00000610
        /*0154*/ 	.word	0x000000ff
        /*0158*/ 	.word	0x00000018
        /*015c*/ 	.short	0x0100
        /*015e*/ 	.byte	0x05
	.zero		1


	//   ....[7]....
        /*0160*/ 	.word	0x00000620
        /*0164*/ 	.word	0x000000ff
        /*0168*/ 	.word	0x00000038
        /*016c*/ 	.short	0x0100
        /*016e*/ 	.byte	0x05
	.zero		1


	//   ....[8]....
        /*0170*/ 	.word	0x00000750
        /*0174*/ 	.word	0x000000ff
        /*0178*/ 	.word	0x00000040
        /*017c*/ 	.short	0x0100
        /*017e*/ 	.byte	0x07
	.zero		1


	//   ....[9]....
        /*0180*/ 	.word	0x00000760
        /*0184*/ 	.word	0x000000ff
        /*0188*/ 	.word	0x00000058
        /*018c*/ 	.short	0x0100
        /*018e*/ 	.byte	0x07
	.zero		1


	//   ....[10]....
        /*0190*/ 	.word	0x00000770
        /*0194*/ 	.word	0x000000ff
        /*0198*/ 	.word	0x00000048
        /*019c*/ 	.short	0x0100
        /*019e*/ 	.byte	0x07
	.zero		1


	//   ....[11]....
        /*01a0*/ 	.word	0x00000780
        /*01a4*/ 	.word	0x000000ff
        /*01a8*/ 	.word	0x00000060
        /*01ac*/ 	.short	0x0100
        /*01ae*/ 	.byte	0x07
	.zero		1


	//   ....[12]....
        /*01b0*/ 	.word	0x00000790
        /*01b4*/ 	.word	0x000000ff
        /*01b8*/ 	.word	0x00000050
        /*01bc*/ 	.short	0x0100
        /*01be*/ 	.byte	0x07
	.zero		1


	//   ....[13]....
        /*01c0*/ 	.word	0x000007a0
        /*01c4*/ 	.word	0x000000ff
        /*01c8*/ 	.word	0x00000068
        /*01cc*/ 	.short	0x0100
        /*01ce*/ 	.byte	0x07
	.zero		1


	//   ....[14]....
        /*01d0*/ 	.word	0x00000890
        /*01d4*/ 	.word	0x000000ff
        /*01d8*/ 	.word	0x00000070
        /*01dc*/ 	.short	0x0100
        /*01de*/ 	.byte	0x05
	.zero		1


	//   ....[15]....
        /*01e0*/ 	.word	0x000008a0
        /*01e4*/ 	.word	0x000000ff
        /*01e8*/ 	.word	0x00000078
        /*01ec*/ 	.short	0x0100
        /*01ee*/ 	.byte	0x05
	.zero		1


	//   ....[16]....
        /*01f0*/ 	.word	0x000009e0
        /*01f4*/ 	.word	0x000000ff
        /*01f8*/ 	.word	0x00000080
        /*01fc*/ 	.short	0x0100
        /*01fe*/ 	.byte	0x05
	.zero		1


	//   ....[17]....
        /*0200*/ 	.word	0x000009f0
        /*0204*/ 	.word	0x000000ff
        /*0208*/ 	.word	0x00000090
        /*020c*/ 	.short	0x0100
        /*020e*/ 	.byte	0x05
	.zero		1


	//   ....[18]....
        /*0210*/ 	.word	0x00000a00
        /*0214*/ 	.word	0x000000ff
        /*0218*/ 	.word	0x00000088
        /*021c*/ 	.short	0x0100
        /*021e*/ 	.byte	0x05
	.zero		1


	//   ....[19]....
        /*0220*/ 	.word	0x00000a10
        /*0224*/ 	.word	0x000000ff
        /*0228*/ 	.word	0x00000098
        /*022c*/ 	.short	0x0100
        /*022e*/ 	.byte	0x05
	.zero		1


	//   ....[20]....
        /*0230*/ 	.word	0x00000b40
        /*0234*/ 	.word	0x000000ff
        /*0238*/ 	.word	0x000000a0
        /*023c*/ 	.short	0x0100
        /*023e*/ 	.byte	0x07
	.zero		1


	//   ....[21]....
        /*0240*/ 	.word	0x00000b50
        /*0244*/ 	.word	0x000000ff
        /*0248*/ 	.word	0x000000c0
        /*024c*/ 	.short	0x0100
        /*024e*/ 	.byte	0x07
	.zero		1


	//   ....[22]....
        /*0250*/ 	.word	0x00000b60
        /*0254*/ 	.word	0x000000ff
        /*0258*/ 	.word	0x000000a8
        /*025c*/ 	.short	0x0100
        /*025e*/ 	.byte	0x07
	.zero		1


	//   ....[23]....
        /*0260*/ 	.word	0x00000b70
        /*0264*/ 	.word	0x000000ff
        /*0268*/ 	.word	0x000000c8
        /*026c*/ 	.short	0x0100
        /*026e*/ 	.byte	0x07
	.zero		1


	//   ....[24]....
        /*0270*/ 	.word	0x00000b80
        /*0274*/ 	.word	0x000000ff
        /*0278*/ 	.word	0x000000b0
        /*027c*/ 	.short	0x0100
        /*027e*/ 	.byte	0x07
	.zero		1


	//   ....[25]....
        /*0280*/ 	.word	0x00000b90
        /*0284*/ 	.word	0x000000ff
        /*0288*/ 	.word	0x000000d0
        /*028c*/ 	.short	0x0100
        /*028e*/ 	.byte	0x07
	.zero		1


	//   ....[26]....
        /*0290*/ 	.word	0x00000ba0
        /*0294*/ 	.word	0x000000ff
        /*0298*/ 	.word	0x000000b8
        /*029c*/ 	.short	0x0100
        /*029e*/ 	.byte	0x07
	.zero		1


	//   ....[27]....
        /*02a0*/ 	.word	0x00000bb0
        /*02a4*/ 	.word	0x000000ff
        /*02a8*/ 	.word	0x000000d8
        /*02ac*/ 	.short	0x0100
        /*02ae*/ 	.byte	0x07
	.zero		1


	//   ....[28]....
        /*02b0*/ 	.word	0x00000ca0
        /*02b4*/ 	.word	0x000000ff
        /*02b8*/ 	.word	0x000000e0
        /*02bc*/ 	.short	0x0100
        /*02be*/ 	.byte	0x05
	.zero		1


	//   ....[29]....
        /*02c0*/ 	.word	0x00000cb0
        /*02c4*/ 	.word	0x000000ff
        /*02c8*/ 	.word	0x000000f0
        /*02cc*/ 	.short	0x0100
        /*02ce*/ 	.byte	0x05
	.zero		1


	//   ....[30]....
        /*02d0*/ 	.word	0x00000cc0
        /*02d4*/ 	.word	0x000000ff
        /*02d8*/ 	.word	0x000000e8
        /*02dc*/ 	.short	0x0100
        /*02de*/ 	.byte	0x05
	.zero		1


	//   ....[31]....
        /*02e0*/ 	.word	0x00000cd0
        /*02e4*/ 	.word	0x000000ff
        /*02e8*/ 	.word	0x000000f8
        /*02ec*/ 	.short	0x0100
        /*02ee*/ 	.byte	0x05
	.zero		1


	//   ....[32]....
        /*02f0*/ 	.word	0x000015a0
        /*02f4*/ 	.word	0x00000002
        /*02f8*/ 	.word	0x000000f0
        /*02fc*/ 	.short	0x010a
        /*02fe*/ 	.byte	0xff
	.zero		1


	//   ....[33]....
        /*0300*/ 	.word	0x000015d0
        /*0304*/ 	.word	0x00000002
        /*0308*/ 	.word	0x000000e0
        /*030c*/ 	.short	0x0101
        /*030e*/ 	.byte	0xff
	.zero		1


	//   ....[34]....
        /*0310*/ 	.word	0x000016a0
        /*0314*/ 	.word	0x000000ff
        /*0318*/ 	.word	0x00000020
        /*031c*/ 	.short	0x010a
        /*031e*/ 	.byte	0x08
	.zero		1


	//   ....[35]....
        /*0320*/ 	.word	0x00001740
        /*0324*/ 	.word	0x000000ff
        /*0328*/ 	.word	0x00000020
        /*032c*/ 	.short	0x010a
        /*032e*/ 	.byte	0x21
	.zero		1


	//   ....[36]....
        /*0330*/ 	.word	0x000018a0
        /*0334*/ 	.word	0x000000ff
        /*0338*/ 	.word	0x00000020
        /*033c*/ 	.short	0x010a
        /*033e*/ 	.byte	0x08
	.zero		1


	//   ....[37]....
        /*0340*/ 	.word	0x00001990
        /*0344*/ 	.word	0x000000ff
        /*0348*/ 	.word	0x00000078
        /*034c*/ 	.short	0x0101
        /*034e*/ 	.byte	0x04
	.zero		1


	//   ....[38]....
        /*0350*/ 	.word	0x000019b0
        /*0354*/ 	.word	0x000000ff
        /*0358*/ 	.word	0x00000020
        /*035c*/ 	.short	0x010a
        /*035e*/ 	.byte	0x08
	.zero		1


	//   ....[39]....
        /*0360*/ 	.word	0x00001a30
        /*0364*/ 	.word	0x000000ff
        /*0368*/ 	.word	0x00000020
        /*036c*/ 	.short	0x010a
        /*036e*/ 	.byte	0x11
	.zero		1


	//   ....[40]....
        /*0370*/ 	.word	0x00001b90
        /*0374*/ 	.word	0x000000ff
        /*0378*/ 	.word	0x00000020
        /*037c*/ 	.short	0x010a
        /*037e*/ 	.byte	0x08
	.zero		1


	//   ....[41]....
        /*0380*/ 	.word	0x00001cb0
        /*0384*/ 	.word	0x00000002
        /*0388*/ 	.word	0x00000080
        /*038c*/ 	.short	0x010a
        /*038e*/ 	.byte	0xff
	.zero		1


	//   ....[42]....
        /*0390*/ 	.word	0x00001d70
        /*0394*/ 	.word	0x00000002
        /*0398*/ 	.word	0x00000000
        /*039c*/ 	.short	0x0101
        /*039e*/ 	.byte	0xff
	.zero		1


	//   ....[43]....
        /*03a0*/ 	.word	0x000022d0
        /*03a4*/ 	.word	0x000000ff
        /*03a8*/ 	.word	0x00000000
        /*03ac*/ 	.short	0x010a
        /*03ae*/ 	.byte	0x05
	.zero		1


	//   ....[44]....
        /*03b0*/ 	.word	0x00002360
        /*03b4*/ 	.word	0x000000ff
        /*03b8*/ 	.word	0x00000000
        /*03bc*/ 	.short	0x010a
        /*03be*/ 	.byte	0x05
	.zero		1


	//   ....[45]....
        /*03c0*/ 	.word	0x000023f0
        /*03c4*/ 	.word	0x000000ff
        /*03c8*/ 	.word	0x00000000
        /*03cc*/ 	.short	0x010a
        /*03ce*/ 	.byte	0x05
	.zero		1


	//   ....[46]....
        /*03d0*/ 	.word	0x00002490
        /*03d4*/ 	.word	0x00000000
        /*03d8*/ 	.word	0x00000000
        /*03dc*/ 	.short	0x010a
        /*03de*/ 	.byte	0xff
	.zero		1


	//   ....[47]....
        /*03e0*/ 	.word	0x000025b0
        /*03e4*/ 	.word	0x00000000
        /*03e8*/ 	.word	0x000000e0
        /*03ec*/ 	.short	0x010a
        /*03ee*/ 	.byte	0xff
	.zero		1


	//   ....[48]....
        /*03f0*/ 	.word	0x00002620
        /*03f4*/ 	.word	0x00000000
        /*03f8*/ 	.word	0x00000000
        /*03fc*/ 	.short	0x0101
        /*03fe*/ 	.byte	0xff
	.zero		1


	//   ....[49]....
        /*0400*/ 	.word	0x00002640
        /*0404*/ 	.word	0x000000ff
        /*0408*/ 	.word	0x00000090
        /*040c*/ 	.short	0x010a
        /*040e*/ 	.byte	0x05
	.zero		1


	//   ....[50]....
        /*0410*/ 	.word	0x00002760
        /*0414*/ 	.word	0x00000000
        /*0418*/ 	.word	0x00000080
        /*041c*/ 	.short	0x010a
        /*041e*/ 	.byte	0xff
	.zero		1


	//   ....[51]....
        /*0420*/ 	.word	0x00002860
        /*0424*/ 	.word	0x00000000
        /*0428*/ 	.word	0x00000000
        /*042c*/ 	.short	0x0101
        /*042e*/ 	.byte	0xff
	.zero		1


	//   ....[52]....
        /*0430*/ 	.word	0x000028f0
        /*0434*/ 	.word	0x000000ff
        /*0438*/ 	.word	0x00000090
        /*043c*/ 	.short	0x0106
        /*043e*/ 	.byte	0x05
	.zero		1


	//   ....[53]....
        /*0440*/ 	.word	0x00002910
        /*0444*/ 	.word	0x000000ff
        /*0448*/ 	.word	0x00000090
        /*044c*/ 	.short	0x010a
        /*044e*/ 	.byte	0x05
	.zero		1


	//   ....[54]....
        /*0450*/ 	.word	0x000029a0
        /*0454*/ 	.word	0x000000ff
        /*0458*/ 	.word	0x00000090
        /*045c*/ 	.short	0x0106
        /*045e*/ 	.byte	0x04
	.zero		1


	//   ....[55]....
        /*0460*/ 	.word	0x000029e0
        /*0464*/ 	.word	0x00000000
        /*0468*/ 	.word	0x00000090
        /*046c*/ 	.short	0x010a
        /*046e*/ 	.byte	0xff
	.zero		1


	//   ....[56]....
        /*0470*/ 	.word	0x00002ee0
        /*0474*/ 	.word	0x00000000
        /*0478*/ 	.word	0x00000080
        /*047c*/ 	.short	0x010a
        /*047e*/ 	.byte	0xff
	.zero		1


	//   ....[57]....
        /*0480*/ 	.word	0x00002fe0
        /*0484*/ 	.word	0x00000003
        /*0488*/ 	.word	0x00000000
        /*048c*/ 	.short	0x0101
        /*048e*/ 	.byte	0xff
	.zero		1


	//   ....[58]....
        /*0490*/ 	.word	0x00002ff0
        /*0494*/ 	.word	0x000000ff
        /*0498*/ 	.word	0x00000000
        /*049c*/ 	.short	0x010a
        /*049e*/ 	.byte	0x04
	.zero		1


	//   ....[59]....
        /*04a0*/ 	.word	0x00003070
        /*04a4*/ 	.word	0x000000ff
        /*04a8*/ 	.word	0x000000c0
        /*04ac*/ 	.short	0x010a
        /*04ae*/ 	.byte	0x08
	.zero		1


	//   ....[60]....
        /*04b0*/ 	.word	0x00003150
        /*04b4*/ 	.word	0x000000ff
        /*04b8*/ 	.word	0x00000000
        /*04bc*/ 	.short	0x010a
        /*04be*/ 	.byte	0x07
	.zero		1


	//   ....[61]....
        /*04c0*/ 	.word	0x00003290
        /*04c4*/ 	.word	0x000000ff
        /*04c8*/ 	.word	0x00000000
        /*04cc*/ 	.short	0x010a
        /*04ce*/ 	.byte	0x04
	.zero		1


	//   ....[62]....
        /*04d0*/ 	.word	0x00003480
        /*04d4*/ 	.word	0x000000ff
        /*04d8*/ 	.word	0x00000000
        /*04dc*/ 	.short	0x010a
        /*04de*/ 	.byte	0x05
	.zero		1


	//   ....[63]....
        /*04e0*/ 	.word	0x00003510
        /*04e4*/ 	.word	0x000000ff
        /*04e8*/ 	.word	0x00000000
        /*04ec*/ 	.short	0x010a
        /*04ee*/ 	.byte	0x05
	.zero		1


	//   ....[64]....
        /*04f0*/ 	.word	0x000035a0
        /*04f4*/ 	.word	0x000000ff
        /*04f8*/ 	.word	0x00000000
        /*04fc*/ 	.short	0x010a
        /*04fe*/ 	.byte	0x05
	.zero		1


	//   ....[65]....
        /*0500*/ 	.word	0x00003630
        /*0504*/ 	.word	0x000000ff
        /*0508*/ 	.word	0x00000000
        /*050c*/ 	.short	0x010a
        /*050e*/ 	.byte	0x07
	.zero		1


	//   ....[66]....
        /*0510*/ 	.word	0x00003a60
        /*0514*/ 	.word	0x00000000
        /*0518*/ 	.word	0x00000080
        /*051c*/ 	.short	0x010a
        /*051e*/ 	.byte	0xff
	.zero		1


	//   ....[67]....
        /*0520*/ 	.word	0x00003b20
        /*0524*/ 	.word	0x00000000
        /*0528*/ 	.word	0x00000000
        /*052c*/ 	.short	0x0101
        /*052e*/ 	.byte	0xff
	.zero		1


	//   ....[68]....
        /*0530*/ 	.word	0x00003e40
        /*0534*/ 	.word	0x000000ff
        /*0538*/ 	.word	0x00000078
        /*053c*/ 	.short	0x010a
        /*053e*/ 	.byte	0x07
	.zero		1


	//   ....[69]....
        /*0540*/ 	.word	0x00004060
        /*0544*/ 	.word	0x000000ff
        /*0548*/ 	.word	0x00000058
        /*054c*/ 	.short	0x010a
        /*054e*/ 	.byte	0x0f
	.zero		1


	//   ....[70]....
        /*0550*/ 	.word	0x00004260
        /*0554*/ 	.word	0x000000ff
        /*0558*/ 	.word	0x00000040
        /*055c*/ 	.short	0x010b
        /*055e*/ 	.byte	0x0f
	.zero		1


	//   ....[71]....
        /*0560*/ 	.word	0x000042b0
        /*0564*/ 	.word	0x000000ff
        /*0568*/ 	.word	0x00000000
        /*056c*/ 	.short	0x0101
        /*056e*/ 	.byte	0x10
	.zero		1


	//   ....[72]....
        /*0570*/ 	.word	0x000042f0
        /*0574*/ 	.word	0x000000ff
        /*0578*/ 	.word	0x00000058
        /*057c*/ 	.short	0x010a
        /*057e*/ 	.byte	0x0d
	.zero		1


	//   ....[73]....
        /*0580*/ 	.word	0x00004530
        /*0584*/ 	.word	0x000000ff
        /*0588*/ 	.word	0x00000040
        /*058c*/ 	.short	0x010b
        /*058e*/ 	.byte	0x0d
	.zero		1


	//   ....[74]....
        /*0590*/ 	.word	0x000045a0
        /*0594*/ 	.word	0x000000ff
        /*0598*/ 	.word	0x00000000
        /*059c*/ 	.short	0x0101
        /*059e*/ 	.byte	0x0f
	.zero		1


	//   ....[75]....
        /*05a0*/ 	.word	0x000045f0
        /*05a4*/ 	.word	0x000000ff
        /*05a8*/ 	.word	0x00000000
        /*05ac*/ 	.short	0x010a
        /*05ae*/ 	.byte	0x04
	.zero		1


	//   ....[76]....
        /*05b0*/ 	.word	0x00004680
        /*05b4*/ 	.word	0x000000ff
        /*05b8*/ 	.word	0x00000000
        /*05bc*/ 	.short	0x010a
        /*05be*/ 	.byte	0x04
	.zero		1


	//   ....[77]....
        /*05c0*/ 	.word	0x00004720
        /*05c4*/ 	.word	0x00000000
        /*05c8*/ 	.word	0x00000000
        /*05cc*/ 	.short	0x010a
        /*05ce*/ 	.byte	0xff
	.zero		1


	//   ....[78]....
        /*05d0*/ 	.word	0x00004a90
        /*05d4*/ 	.word	0x00000000
        /*05d8*/ 	.word	0x00000080
        /*05dc*/ 	.short	0x010a
        /*05de*/ 	.byte	0xff
	.zero		1


	//   ....[79]....
        /*05e0*/ 	.word	0x00004ba0
        /*05e4*/ 	.word	0x00000000
        /*05e8*/ 	.word	0x00000000
        /*05ec*/ 	.short	0x0101
        /*05ee*/ 	.byte	0xff
	.zero		1


	//   ....[80]....
        /*05f0*/ 	.word	0x000055b0
        /*05f4*/ 	.word	0x00000002
        /*05f8*/ 	.word	0x00000040
        /*05fc*/ 	.short	0x010a
        /*05fe*/ 	.byte	0xff
	.zero		1


	//   ....[81]....
        /*0600*/ 	.word	0x000055f0
        /*0604*/ 	.word	0x0000002c
        /*0608*/ 	.word	0x000000a0
        /*060c*/ 	.short	0x010a
        /*060e*/ 	.byte	0xff
	.zero		1


	//   ....[82]....
        /*0610*/ 	.word	0x000056e0
        /*0614*/ 	.word	0x00000002
        /*0618*/ 	.word	0x00000040
        /*061c*/ 	.short	0x010a
        /*061e*/ 	.byte	0xff
	.zero		1


	//   ....[83]....
        /*0620*/ 	.word	0x00005870
        /*0624*/ 	.word	0x0000002c
        /*0628*/ 	.word	0x000000a0
        /*062c*/ 	.short	0x010a
        /*062e*/ 	.byte	0xff
	.zero		1


	//   ....[84]....
        /*0630*/ 	.word	0x00006030
        /*0634*/ 	.word	0x00000000
        /*0638*/ 	.word	0x00000000
        /*063c*/ 	.short	0x0101
        /*063e*/ 	.byte	0xff
	.zero		1


	//   ....[85]....
        /*0640*/ 	.word	0x00006040
        /*0644*/ 	.word	0x00000002
        /*0648*/ 	.word	0x00000040
        /*064c*/ 	.short	0x010a
        /*064e*/ 	.byte	0xff
	.zero		1


	//   ....[86]....
        /*0650*/ 	.word	0x00006100
        /*0654*/ 	.word	0x00000002
        /*0658*/ 	.word	0x00000040
        /*065c*/ 	.short	0x010a
        /*065e*/ 	.byte	0xff
	.zero		1


	//   ....[87]....
        /*0660*/ 	.word	0x00006430
        /*0664*/ 	.word	0x000000ff
        /*0668*/ 	.word	0x00000000
        /*066c*/ 	.short	0x0101
        /*066e*/ 	.byte	0x05
	.zero		1


	//   ....[88]....
        /*0670*/ 	.word	0x000069f0
        /*0674*/ 	.word	0x00000000
        /*0678*/ 	.word	0x00000000
        /*067c*/ 	.short	0x0101
        /*067e*/ 	.byte	0xff
	.zero		1


	//   ....[89]....
        /*0680*/ 	.word	0x00006c60
        /*0684*/ 	.word	0x000000ff
        /*0688*/ 	.word	0x00000000
        /*068c*/ 	.short	0x0101
        /*068e*/ 	.byte	0x04
	.zero		1


	//   ....[90]....
        /*0690*/ 	.word	0x00006c80
        /*0694*/ 	.word	0x00000002
        /*0698*/ 	.word	0x000000f0
        /*069c*/ 	.short	0x010a
        /*069e*/ 	.byte	0xff
	.zero		1


	//   ....[91]....
        /*06a0*/ 	.word	0x00006ce0
        /*06a4*/ 	.word	0x00000002
        /*06a8*/ 	.word	0x00000020
        /*06ac*/ 	.short	0x010a
        /*06ae*/ 	.byte	0xff
	.zero		1


	//   ....[92]....
        /*06b0*/ 	.word	0x00006d40
        /*06b4*/ 	.word	0x00000002
        /*06b8*/ 	.word	0x00000020
        /*06bc*/ 	.short	0x010a
        /*06be*/ 	.byte	0xff
	.zero		1


	//   ....[93]....
        /*06c0*/ 	.word	0x00006d90
        /*06c4*/ 	.word	0x00000002
        /*06c8*/ 	.word	0x00000080
        /*06cc*/ 	.short	0x010a
        /*06ce*/ 	.byte	0xff
	.zero		1


	//   ....[94]....
        /*06d0*/ 	.word	0x00006df0
        /*06d4*/ 	.word	0x00000000
        /*06d8*/ 	.word	0x00000000
        /*06dc*/ 	.short	0x010a
        /*06de*/ 	.byte	0xff
	.zero		1


	//   ....[95]....
        /*06e0*/ 	.word	0x00006e50
        /*06e4*/ 	.word	0x00000000
        /*06e8*/ 	.word	0x00000000
        /*06ec*/ 	.short	0x010a
        /*06ee*/ 	.byte	0xff
	.zero		1


	//   ....[96]....
        /*06f0*/ 	.word	0x00006eb0
        /*06f4*/ 	.word	0x00000000
        /*06f8*/ 	.word	0x00000000
        /*06fc*/ 	.short	0x010a
        /*06fe*/ 	.byte	0xff
	.zero		1


	//   ....[97]....
        /*0700*/ 	.word	0x00006f00
        /*0704*/ 	.word	0x00000000
        /*0708*/ 	.word	0x000000e0
        /*070c*/ 	.short	0x010a
        /*070e*/ 	.byte	0xff
	.zero		1


	//   ....[98]....
        /*0710*/ 	.word	0x00006f60
        /*0714*/ 	.word	0x00000000
        /*0718*/ 	.word	0x00000090
        /*071c*/ 	.short	0x010a
        /*071e*/ 	.byte	0xff
	.zero		1


	//   ....[99]....
        /*0720*/ 	.word	0x00006fb0
        /*0724*/ 	.word	0x00000000
        /*0728*/ 	.word	0x00000080
        /*072c*/ 	.short	0x010a
        /*072e*/ 	.byte	0xff
	.zero		1


	//   ....[100]....
        /*0730*/ 	.word	0x00007010
        /*0734*/ 	.word	0x00000000
        /*0738*/ 	.word	0x00000090
        /*073c*/ 	.short	0x010a
        /*073e*/ 	.byte	0xff
	.zero		1


	//   ....[101]....
        /*0740*/ 	.word	0x00007060
        /*0744*/ 	.word	0x00000000
        /*0748*/ 	.word	0x00000080
        /*074c*/ 	.short	0x010a
        /*074e*/ 	.byte	0xff
	.zero		1


	//   ....[102]....
        /*0750*/ 	.word	0x000070c0
        /*0754*/ 	.word	0x00000002
        /*0758*/ 	.word	0x000000c0
        /*075c*/ 	.short	0x010a
        /*075e*/ 	.byte	0xff
	.zero		1


	//   ....[103]....
        /*0760*/ 	.word	0x00007120
        /*0764*/ 	.word	0x00000000
        /*0768*/ 	.word	0x00000000
        /*076c*/ 	.short	0x010a
        /*076e*/ 	.byte	0xff
	.zero		1


	//   ....[104]....
        /*0770*/ 	.word	0x00007180
        /*0774*/ 	.word	0x00000000
        /*0778*/ 	.word	0x00000000
        /*077c*/ 	.short	0x010a
        /*077e*/ 	.byte	0xff
	.zero		1


	//   ....[105]....
        /*0780*/ 	.word	0x000071e0
        /*0784*/ 	.word	0x00000000
        /*0788*/ 	.word	0x00000000
        /*078c*/ 	.short	0x010a
        /*078e*/ 	.byte	0xff
	.zero		1


	//   ....[106]....
        /*0790*/ 	.word	0x00007240
        /*0794*/ 	.word	0x00000000
        /*0798*/ 	.word	0x00000000
        /*079c*/ 	.short	0x010a
        /*079e*/ 	.byte	0xff
	.zero		1


	//   ....[107]....
        /*07a0*/ 	.word	0x000072a0
        /*07a4*/ 	.word	0x00000000
        /*07a8*/ 	.word	0x00000000
        /*07ac*/ 	.short	0x010a
        /*07ae*/ 	.byte	0xff
	.zero		1


	//   ....[108]....
        /*07b0*/ 	.word	0x000072f0
        /*07b4*/ 	.word	0x00000000
        /*07b8*/ 	.word	0x00000080
        /*07bc*/ 	.short	0x010a
        /*07be*/ 	.byte	0xff
	.zero		1


	//   ....[109]....
        /*07c0*/ 	.word	0x00007350
        /*07c4*/ 	.word	0x00000000
        /*07c8*/ 	.word	0x00000078
        /*07cc*/ 	.short	0x010a
        /*07ce*/ 	.byte	0xff
	.zero		1


	//   ....[110]....
        /*07d0*/ 	.word	0x000073b0
        /*07d4*/ 	.word	0x00000000
        /*07d8*/ 	.word	0x00000058
        /*07dc*/ 	.short	0x010a
        /*07de*/ 	.byte	0xff
	.zero		1


	//   ....[111]....
        /*07e0*/ 	.word	0x00007410
        /*07e4*/ 	.word	0x00000000
        /*07e8*/ 	.word	0x00000058
        /*07ec*/ 	.short	0x010a
        /*07ee*/ 	.byte	0xff
	.zero		1


	//   ....[112]....
        /*07f0*/ 	.word	0x00007470
        /*07f4*/ 	.word	0x00000000
        /*07f8*/ 	.word	0x00000000
        /*07fc*/ 	.short	0x010a
        /*07fe*/ 	.byte	0xff
	.zero		1


	//   ....[113]....
        /*0800*/ 	.word	0x000074d0
        /*0804*/ 	.word	0x00000000
        /*0808*/ 	.word	0x00000000
        /*080c*/ 	.short	0x010a
        /*080e*/ 	.byte	0xff
	.zero		1


	//   ....[114]....
        /*0810*/ 	.word	0x00007520
        /*0814*/ 	.word	0x00000000
        /*0818*/ 	.word	0x00000080
        /*081c*/ 	.short	0x010a
        /*081e*/ 	.byte	0xff
	.zero		1


	//   ....[115]....
        /*0820*/ 	.word	0x00007570
        /*0824*/ 	.word	0x00000002
        /*0828*/ 	.word	0x00000040
        /*082c*/ 	.short	0x010a
        /*082e*/ 	.byte	0xff
	.zero		1


	//   ....[116]....
        /*0830*/ 	.word	0x000075c0
        /*0834*/ 	.word	0x0000002c
        /*0838*/ 	.word	0x000000a0
        /*083c*/ 	.short	0x010a
        /*083e*/ 	.byte	0xff
	.zero		1


	//   ....[117]....
        /*0840*/ 	.word	0x00007610
        /*0844*/ 	.word	0x00000002
        /*0848*/ 	.word	0x00000040
        /*084c*/ 	.short	0x010a
        /*084e*/ 	.byte	0xff
	.zero		1


	//----- nvinfo : EIATTR_NUM_MBARRIERS
	.align		4
.L_47:
        /*0850*/ 	.byte	0x03, 0x38
        /*0852*/ 	.short	0x0020


	//----- nvinfo : EIATTR_EXIT_INSTR_OFFSETS
	.align		4
        /*0854*/ 	.byte	0x04, 0x1c
        /*0856*/ 	.short	(.L_49 - .L_48)


	//   ....[0]....
.L_48:
        /*0858*/ 	.word	0x000024c0


	//   ....[1]....
        /*085c*/ 	.word	0x000029b0


	//   ....[2]....
        /*0860*/ 	.word	0x00002a10


	//   ....[3]....
        /*0864*/ 	.word	0x00003890


	//   ....[4]....
        /*0868*/ 	.word	0x00004750


	//   ....[5]....
        /*086c*/ 	.word	0x00004790


	//   ....[6]....
        /*0870*/ 	.word	0x00006b50


	//   ....[7]....
        /*0874*/ 	.word	0x00006bd0


	//   ....[8]....
        /*0878*/ 	.word	0x00006c00


	//   ....[9]....
        /*087c*/ 	.word	0x00006c70


	//----- nvinfo : EIATTR_MAX_THREADS
	.align		4
.L_49:
        /*0880*/ 	.byte	0x04, 0x05
        /*0882*/ 	.short	(.L_51 - .L_50)
.L_50:
        /*0884*/ 	.word	0x00000100
        /*0888*/ 	.word	0x00000001
        /*088c*/ 	.word	0x00000001


	//----- nvinfo : EIATTR_CRS_STACK_SIZE
	.align		4
.L_51:
        /*0890*/ 	.byte	0x04, 0x1e
        /*0892*/ 	.short	(.L_53 - .L_52)
.L_52:
        /*0894*/ 	.word	0x00000000


	//----- nvinfo : EIATTR_CBANK_PARAM_SIZE
	.align		4
.L_53:
        /*0898*/ 	.byte	0x03, 0x19
        /*089a*/ 	.short	0x0800


	//----- nvinfo : EIATTR_PARAM_CBANK
	.align		4
        /*089c*/ 	.byte	0x04, 0x0a
        /*089e*/ 	.short	(.L_55 - .L_54)
	.align		4
.L_54:
        /*08a0*/ 	.word	index@(.nv.constant0._ZN7cutlass13device_kernelINS_4gemm6kernel13GemmUniversalIN4cute5tupleIJiiiiEEENS1_10collective13CollectiveMmaINS1_35MainloopSm100TmaUmmaWarpSpecializedILi4ELi2ELi4ENS5_IJNS4_1CILi1EEESB_SB_EEEEENS5_IJNSA_ILi64EEESE_NSA_ILi32EEEEEENS_6half_tENS5_IJlSB_lEEESH_SI_NS4_8TiledMMAINS4_8MMA_AtomIJNS4_20SM100_MMA_F16BF16_SSISH_SH_fLi64ELi64ELNS4_4UMMA5MajorE0ELSN_0ELNSM_7ScaleInE0ELSO_0EEEEEENS4_6LayoutISC_NS5_IJNSA_ILi0EEESS_SS_EEEEENS5_IJNS4_10UnderscoreESV_SV_EEEEENS4_13SM90_TMA_LOADENS4_14ComposedLayoutINS4_7SwizzleILi2ELi4ELi3EEENS4_18smem_ptr_flag_bitsILi16EEENSR_INS5_IJNSA_ILi8EEESF_EEENS5_IJSF_SB_EEEEEEEvNS4_8identityESY_S18_vS19_EENS_8epilogue10collective18CollectiveEpilogueINS1B_23Sm100TmaWarpSpecializedILi3ELi2ELi16ELb1ELb0EEEJSG_NS5_IJNSR_ISE_SB_EENSR_ISF_SB_EEEEESH_SI_SH_SI_NS1B_6fusion15FusionCallbacksIS1F_NS1J_17LinearCombinationISH_fSH_fLNS_15FloatRoundStyleE2EEESG_S1I_JEEENS4_5SM1004TMEM4LOAD26SM100_TMEM_LOAD_16dp256b4xESY_S18_NS4_17SM75_U32x4_LDSM_NENS4_14SM90_TMA_STOREES18_NS4_17SM90_U32x4_STSM_NENS4_39AutoVectorizingCopyWithAssumedAlignmentILi128EEEEEEvvEEEEvNT_6ParamsE)
        /*08a4*/ 	.short	0x0380
        /*08a6*/ 	.short	0x0800


	//----- nvinfo : EIATTR_SW_WAR
	.align		4
.L_55:
        /*08a8*/ 	.byte	0x04, 0x36
        /*08aa*/ 	.short	(.L_57 - .L_56)
.L_56:
        /*08ac*/ 	.word	0x00000008
.L_57:


//--------------------- .nv.callgraph             --------------------------
	.section	.nv.callgraph,"",@"SHT_CUDA_CALLGRAPH"
	.align	4
	.sectionentsize	8
	.align		4
        /*0000*/ 	.word	0x00000000
	.align		4
        /*0004*/ 	.word	0xffffffff
	.align		4
        /*0008*/ 	.word	index@(_ZN7cutlass13device_kernelINS_4gemm6kernel13GemmUniversalIN4cute5tupleIJiiiiEEENS1_10collective13CollectiveMmaINS1_35MainloopSm100TmaUmmaWarpSpecializedILi4ELi2ELi4ENS5_IJNS4_1CILi1EEESB_SB_EEEEENS5_IJNSA_ILi64EEESE_NSA_ILi32EEEEEENS_6half_tENS5_IJlSB_lEEESH_SI_NS4_8TiledMMAINS4_8MMA_AtomIJNS4_20SM100_MMA_F16BF16_SSISH_SH_fLi64ELi64ELNS4_4UMMA5MajorE0ELSN_0ELNSM_7ScaleInE0ELSO_0EEEEEENS4_6LayoutISC_NS5_IJNSA_ILi0EEESS_SS_EEEEENS5_IJNS4_10UnderscoreESV_SV_EEEEENS4_13SM90_TMA_LOADENS4_14ComposedLayoutINS4_7SwizzleILi2ELi4ELi3EEENS4_18smem_ptr_flag_bitsILi16EEENSR_INS5_IJNSA_ILi8EEESF_EEENS5_IJSF_SB_EEEEEEEvNS4_8identityESY_S18_vS19_EENS_8epilogue10collective18CollectiveEpilogueINS1B_23Sm100TmaWarpSpecializedILi3ELi2ELi16ELb1ELb0EEEJSG_NS5_IJNSR_ISE_SB_EENSR_ISF_SB_EEEEESH_SI_SH_SI_NS1B_6fusion15FusionCallbacksIS1F_NS1J_17LinearCombinationISH_fSH_fLNS_15FloatRoundStyleE2EEESG_S1I_JEEENS4_5SM1004TMEM4LOAD26SM100_TMEM_LOAD_16dp256b4xESY_S18_NS4_17SM75_U32x4_LDSM_NENS4_14SM90_TMA_STOREES18_NS4_17SM90_U32x4_STSM_NENS4_39AutoVectorizingCopyWithAssumedAlignmentILi128EEEEEEvvEEEEvNT_6ParamsE)
	.align		4
        /*000c*/ 	.word	index@(__assertfail)
	.align		4
        /*0010*/ 	.word	0x00000000
	.align		4
        /*0014*/ 	.word	0xfffffffe
	.align		4
        /*0018*/ 	.word	0x00000000
	.align		4
        /*001c*/ 	.word	0xfffffffd
	.align		4
        /*0020*/ 	.word	0x00000000
	.align		4
        /*0024*/ 	.word	0xfffffffc


//--------------------- .nv.constant4             --------------------------
	.section	.nv.constant4,"a",@progbits
	.align	8
	.align		8
.nv.constant4:
        /*0000*/ 	.dword	__assertfail
	.align		8
        /*0008*/ 	.dword	__unnamed_1
	.align		8
        /*0010*/ 	.dword	__unnamed_2
	.align		8
        /*0018*/ 	.dword	_ZN39_INTERNAL_7c8ca62e_4_k_cu_aadd5502_66404cuda3std3__45__cpo5beginE
	.align		8
        /*0020*/ 	.dword	_ZN39_INTERNAL_7c8ca62e_4_k_cu_aadd5502_66404cuda3std3__45__cpo3endE
	.align		8
        /*0028*/ 	.dword	_ZN39_INTERNAL_7c8ca62e_4_k_cu_aadd5502_66404cuda3std3__45__cpo6cbeginE
	.align		8
        /*0030*/ 	.dword	_ZN39_INTERNAL_7c8ca62e_4_k_cu_aadd5502_66404cuda3std3__45__cpo4cendE
	.align		8
        /*0038*/ 	.dword	_ZN39_INTERNAL_7c8ca62e_4_k_cu_aadd5502_66404cuda3std3__441_GLOBAL__N__7c8ca62e_4_k_cu_aadd5502_66406ignoreE
	.align		8
        /*0040*/ 	.dword	_ZN39_INTERNAL_7c8ca62e_4_k_cu_aadd5502_66404cuda3std3__419piecewise_constructE
	.align		8
        /*0048*/ 	.dword	_ZN39_INTERNAL_7c8ca62e_4_k_cu_aadd5502_66404cuda3std3__48in_placeE
	.align		8
        /*0050*/ 	.dword	_ZN39_INTERNAL_7c8ca62e_4_k_cu_aadd5502_66404cuda3std6ranges3__45__cpo4swapE
	.align		8
        /*0058*/ 	.dword	_ZN39_INTERNAL_7c8ca62e_4_k_cu_aadd5502_66404cuda3std6ranges3__45__cpo9iter_moveE
	.align		8
        /*0060*/ 	.dword	_ZN39_INTERNAL_7c8ca62e_4_k_cu_aadd5502_66404cute7productE
	.align		8
        /*0068*/ 	.dword	_ZN39_INTERNAL_7c8ca62e_4_k_cu_aadd5502_66404cute1_E
	.align		8
        /*0070*/ 	.dword	$str$25
	.align		8
        /*0078*/ 	.dword	$str$26
	.align		8
        /*0080*/ 	.dword	$str$27
	.align		8
        /*0088*/ 	.dword	$str$28


//--------------------- .text._ZN7cutlass13device_kernelINS_4gemm6kernel13GemmUniversalIN4cute5tupleIJiiiiEEENS1_10collective13CollectiveMmaINS1_35MainloopSm100TmaUmmaWarpSpecializedILi4ELi2ELi4ENS5_IJNS4_1CILi1EEESB_SB_EEEEENS5_IJNSA_ILi64EEESE_NSA_ILi32EEEEEENS_6half_tENS5_IJlSB_lEEESH_SI_NS4_8TiledMMAINS4_8MMA_AtomIJNS4_20SM100_MMA_F16BF16_SSISH_SH_fLi64ELi64ELNS4_4UMMA5MajorE0ELSN_0ELNSM_7ScaleInE0ELSO_0EEEEEENS4_6LayoutISC_NS5_IJNSA_ILi0EEESS_SS_EEEEENS5_IJNS4_10UnderscoreESV_SV_EEEEENS4_13SM90_TMA_LOADENS4_14ComposedLayoutINS4_7SwizzleILi2ELi4ELi3EEENS4_18smem_ptr_flag_bitsILi16EEENSR_INS5_IJNSA_ILi8EEESF_EEENS5_IJSF_SB_EEEEEEEvNS4_8identityESY_S18_vS19_EENS_8epilogue10collective18CollectiveEpilogueINS1B_23Sm100TmaWarpSpecializedILi3ELi2ELi16ELb1ELb0EEEJSG_NS5_IJNSR_ISE_SB_EENSR_ISF_SB_EEEEESH_SI_SH_SI_NS1B_6fusion15FusionCallbacksIS1F_NS1J_17LinearCombinationISH_fSH_fLNS_15FloatRoundStyleE2EEESG_S1I_JEEENS4_5SM1004TMEM4LOAD26SM100_TMEM_LOAD_16dp256b4xESY_S18_NS4_17SM75_U32x4_LDSM_NENS4_14SM90_TMA_STOREES18_NS4_17SM90_U32x4_STSM_NENS4_39AutoVectorizingCopyWithAssumedAlignmentILi128EEEEEEvvEEEEvNT_6ParamsE --------------------------
	.section	.text._ZN7cutlass13device_kernelINS_4gemm6kernel13GemmUniversalIN4cute5tupleIJiiiiEEENS1_10collective13CollectiveMmaINS1_35MainloopSm100TmaUmmaWarpSpecializedILi4ELi2ELi4ENS5_IJNS4_1CILi1EEESB_SB_EEEEENS5_IJNSA_ILi64EEESE_NSA_ILi32EEEEEENS_6half_tENS5_IJlSB_lEEESH_SI_NS4_8TiledMMAINS4_8MMA_AtomIJNS4_20SM100_MMA_F16BF16_SSISH_SH_fLi64ELi64ELNS4_4UMMA5MajorE0ELSN_0ELNSM_7ScaleInE0ELSO_0EEEEEENS4_6LayoutISC_NS5_IJNSA_ILi0EEESS_SS_EEEEENS5_IJNS4_10UnderscoreESV_SV_EEEEENS4_13SM90_TMA_LOADENS4_14ComposedLayoutINS4_7SwizzleILi2ELi4ELi3EEENS4_18smem_ptr_flag_bitsILi16EEENSR_INS5_IJNSA_ILi8EEESF_EEENS5_IJSF_SB_EEEEEEEvNS4_8identityESY_S18_vS19_EENS_8epilogue10collective18CollectiveEpilogueINS1B_23Sm100TmaWarpSpecializedILi3ELi2ELi16ELb1ELb0EEEJSG_NS5_IJNSR_ISE_SB_EENSR_ISF_SB_EEEEESH_SI_SH_SI_NS1B_6fusion15FusionCallbacksIS1F_NS1J_17LinearCombinationISH_fSH_fLNS_15FloatRoundStyleE2EEESG_S1I_JEEENS4_5SM1004TMEM4LOAD26SM100_TMEM_LOAD_16dp256b4xESY_S18_NS4_17SM75_U32x4_LDSM_NENS4_14SM90_TMA_STOREES18_NS4_17SM90_U32x4_STSM_NENS4_39AutoVectorizingCopyWithAssumedAlignmentILi128EEEEEEvvEEEEvNT_6ParamsE,"ax",@progbits
	.align	128
.text._ZN7cutlass13device_kernelINS_4gemm6kernel13GemmUniversalIN4cute5tupleIJiiiiEEENS1_10collective13CollectiveMmaINS1_35MainloopSm100TmaUmmaWarpSpecializedILi4ELi2ELi4ENS5_IJNS4_1CILi1EEESB_SB_EEEEENS5_IJNSA_ILi64EEESE_NSA_ILi32EEEEEENS_6half_tENS5_IJlSB_lEEESH_SI_NS4_8TiledMMAINS4_8MMA_AtomIJNS4_20SM100_MMA_F16BF16_SSISH_SH_fLi64ELi64ELNS4_4UMMA5MajorE0ELSN_0ELNSM_7ScaleInE0ELSO_0EEEEEENS4_6LayoutISC_NS5_IJNSA_ILi0EEESS_SS_EEEEENS5_IJNS4_10UnderscoreESV_SV_EEEEENS4_13SM90_TMA_LOADENS4_14ComposedLayoutINS4_7SwizzleILi2ELi4ELi3EEENS4_18smem_ptr_flag_bitsILi16EEENSR_INS5_IJNSA_ILi8EEESF_EEENS5_IJSF_SB_EEEEEEEvNS4_8identityESY_S18_vS19_EENS_8epilogue10collective18CollectiveEpilogueINS1B_23Sm100TmaWarpSpecializedILi3ELi2ELi16ELb1ELb0EEEJSG_NS5_IJNSR_ISE_SB_EENSR_ISF_SB_EEEEESH_SI_SH_SI_NS1B_6fusion15FusionCallbacksIS1F_NS1J_17LinearCombinationISH_fSH_fLNS_15FloatRoundStyleE2EEESG_S1I_JEEENS4_5SM1004TMEM4LOAD26SM100_TMEM_LOAD_16dp256b4xESY_S18_NS4_17SM75_U32x4_LDSM_NENS4_14SM90_TMA_STOREES18_NS4_17SM90_U32x4_STSM_NENS4_39AutoVectorizingCopyWithAssumedAlignmentILi128EEEEEEvvEEEEvNT_6ParamsE:
        .type           _ZN7cutlass13device_kernelINS_4gemm6kernel13GemmUniversalIN4cute5tupleIJiiiiEEENS1_10collective13CollectiveMmaINS1_35MainloopSm100TmaUmmaWarpSpecializedILi4ELi2ELi4ENS5_IJNS4_1CILi1EEESB_SB_EEEEENS5_IJNSA_ILi64EEESE_NSA_ILi32EEEEEENS_6half_tENS5_IJlSB_lEEESH_SI_NS4_8TiledMMAINS4_8MMA_AtomIJNS4_20SM100_MMA_F16BF16_SSISH_SH_fLi64ELi64ELNS4_4UMMA5MajorE0ELSN_0ELNSM_7ScaleInE0ELSO_0EEEEEENS4_6LayoutISC_NS5_IJNSA_ILi0EEESS_SS_EEEEENS5_IJNS4_10UnderscoreESV_SV_EEEEENS4_13SM90_TMA_LOADENS4_14ComposedLayoutINS4_7SwizzleILi2ELi4ELi3EEENS4_18smem_ptr_flag_bitsILi16EEENSR_INS5_IJNSA_ILi8EEESF_EEENS5_IJSF_SB_EEEEEEEvNS4_8identityESY_S18_vS19_EENS_8epilogue10collective18CollectiveEpilogueINS1B_23Sm100TmaWarpSpecializedILi3ELi2ELi16ELb1ELb0EEEJSG_NS5_IJNSR_ISE_SB_EENSR_ISF_SB_EEEEESH_SI_SH_SI_NS1B_6fusion15FusionCallbacksIS1F_NS1J_17LinearCombinationISH_fSH_fLNS_15FloatRoundStyleE2EEESG_S1I_JEEENS4_5SM1004TMEM4LOAD26SM100_TMEM_LOAD_16dp256b4xESY_S18_NS4_17SM75_U32x4_LDSM_NENS4_14SM90_TMA_STOREES18_NS4_17SM90_U32x4_STSM_NENS4_39AutoVectorizingCopyWithAssumedAlignmentILi128EEEEEEvvEEEEvNT_6ParamsE,@function
        .size           _ZN7cutlass13device_kernelINS_4gemm6kernel13GemmUniversalIN4cute5tupleIJiiiiEEENS1_10collective13CollectiveMmaINS1_35MainloopSm100TmaUmmaWarpSpecializedILi4ELi2ELi4ENS5_IJNS4_1CILi1EEESB_SB_EEEEENS5_IJNSA_ILi64EEESE_NSA_ILi32EEEEEENS_6half_tENS5_IJlSB_lEEESH_SI_NS4_8TiledMMAINS4_8MMA_AtomIJNS4_20SM100_MMA_F16BF16_SSISH_SH_fLi64ELi64ELNS4_4UMMA5MajorE0ELSN_0ELNSM_7ScaleInE0ELSO_0EEEEEENS4_6LayoutISC_NS5_IJNSA_ILi0EEESS_SS_EEEEENS5_IJNS4_10UnderscoreESV_SV_EEEEENS4_13SM90_TMA_LOADENS4_14ComposedLayoutINS4_7SwizzleILi2ELi4ELi3EEENS4_18smem_ptr_flag_bitsILi16EEENSR_INS5_IJNSA_ILi8EEESF_EEENS5_IJSF_SB_EEEEEEEvNS4_8identityESY_S18_vS19_EENS_8epilogue10collective18CollectiveEpilogueINS1B_23Sm100TmaWarpSpecializedILi3ELi2ELi16ELb1ELb0EEEJSG_NS5_IJNSR_ISE_SB_EENSR_ISF_SB_EEEEESH_SI_SH_SI_NS1B_6fusion15FusionCallbacksIS1F_NS1J_17LinearCombinationISH_fSH_fLNS_15FloatRoundStyleE2EEESG_S1I_JEEENS4_5SM1004TMEM4LOAD26SM100_TMEM_LOAD_16dp256b4xESY_S18_NS4_17SM75_U32x4_LDSM_NENS4_14SM90_TMA_STOREES18_NS4_17SM90_U32x4_STSM_NENS4_39AutoVectorizingCopyWithAssumedAlignmentILi128EEEEEEvvEEEEvNT_6ParamsE,(.L_x_154 - _ZN7cutlass13device_kernelINS_4gemm6kernel13GemmUniversalIN4cute5tupleIJiiiiEEENS1_10collective13CollectiveMmaINS1_35MainloopSm100TmaUmmaWarpSpecializedILi4ELi2ELi4ENS5_IJNS4_1CILi1EEESB_SB_EEEEENS5_IJNSA_ILi64EEESE_NSA_ILi32EEEEEENS_6half_tENS5_IJlSB_lEEESH_SI_NS4_8TiledMMAINS4_8MMA_AtomIJNS4_20SM100_MMA_F16BF16_SSISH_SH_fLi64ELi64ELNS4_4UMMA5MajorE0ELSN_0ELNSM_7ScaleInE0ELSO_0EEEEEENS4_6LayoutISC_NS5_IJNSA_ILi0EEESS_SS_EEEEENS5_IJNS4_10UnderscoreESV_SV_EEEEENS4_13SM90_TMA_LOADENS4_14ComposedLayoutINS4_7SwizzleILi2ELi4ELi3EEENS4_18smem_ptr_flag_bitsILi16EEENSR_INS5_IJNSA_ILi8EEESF_EEENS5_IJSF_SB_EEEEEEEvNS4_8identityESY_S18_vS19_EENS_8epilogue10collective18CollectiveEpilogueINS1B_23Sm100TmaWarpSpecializedILi3ELi2ELi16ELb1ELb0EEEJSG_NS5_IJNSR_ISE_SB_EENSR_ISF_SB_EEEEESH_SI_SH_SI_NS1B_6fusion15FusionCallbacksIS1F_NS1J_17LinearCombinationISH_fSH_fLNS_15FloatRoundStyleE2EEESG_S1I_JEEENS4_5SM1004TMEM4LOAD26SM100_TMEM_LOAD_16dp256b4xESY_S18_NS4_17SM75_U32x4_LDSM_NENS4_14SM90_TMA_STOREES18_NS4_17SM90_U32x4_STSM_NENS4_39AutoVectorizingCopyWithAssumedAlignmentILi128EEEEEEvvEEEEvNT_6ParamsE)
        .other          _ZN7cutlass13device_kernelINS_4gemm6kernel13GemmUniversalIN4cute5tupleIJiiiiEEENS1_10collective13CollectiveMmaINS1_35MainloopSm100TmaUmmaWarpSpecializedILi4ELi2ELi4ENS5_IJNS4_1CILi1EEESB_SB_EEEEENS5_IJNSA_ILi64EEESE_NSA_ILi32EEEEEENS_6half_tENS5_IJlSB_lEEESH_SI_NS4_8TiledMMAINS4_8MMA_AtomIJNS4_20SM100_MMA_F16BF16_SSISH_SH_fLi64ELi64ELNS4_4UMMA5MajorE0ELSN_0ELNSM_7ScaleInE0ELSO_0EEEEEENS4_6LayoutISC_NS5_IJNSA_ILi0EEESS_SS_EEEEENS5_IJNS4_10UnderscoreESV_SV_EEEEENS4_13SM90_TMA_LOADENS4_14ComposedLayoutINS4_7SwizzleILi2ELi4ELi3EEENS4_18smem_ptr_flag_bitsILi16EEENSR_INS5_IJNSA_ILi8EEESF_EEENS5_IJSF_SB_EEEEEEEvNS4_8identityESY_S18_vS19_EENS_8epilogue10collective18CollectiveEpilogueINS1B_23Sm100TmaWarpSpecializedILi3ELi2ELi16ELb1ELb0EEEJSG_NS5_IJNSR_ISE_SB_EENSR_ISF_SB_EEEEESH_SI_SH_SI_NS1B_6fusion15FusionCallbacksIS1F_NS1J_17LinearCombinationISH_fSH_fLNS_15FloatRoundStyleE2EEESG_S1I_JEEENS4_5SM1004TMEM4LOAD26SM100_TMEM_LOAD_16dp256b4xESY_S18_NS4_17SM75_U32x4_LDSM_NENS4_14SM90_TMA_STOREES18_NS4_17SM90_U32x4_STSM_NENS4_39AutoVectorizingCopyWithAssumedAlignmentILi128EEEEEEvvEEEEvNT_6ParamsE,@"STO_CUDA_ENTRY STV_DEFAULT"
_ZN7cutlass13device_kernelINS_4gemm6kernel13GemmUniversalIN4cute5tupleIJiiiiEEENS1_10collective13CollectiveMmaINS1_35MainloopSm100TmaUmmaWarpSpecializedILi4ELi2ELi4ENS5_IJNS4_1CILi1EEESB_SB_EEEEENS5_IJNSA_ILi64EEESE_NSA_ILi32EEEEEENS_6half_tENS5_IJlSB_lEEESH_SI_NS4_8TiledMMAINS4_8MMA_AtomIJNS4_20SM100_MMA_F16BF16_SSISH_SH_fLi64ELi64ELNS4_4UMMA5MajorE0ELSN_0ELNSM_7ScaleInE0ELSO_0EEEEEENS4_6LayoutISC_NS5_IJNSA_ILi0EEESS_SS_EEEEENS5_IJNS4_10UnderscoreESV_SV_EEEEENS4_13SM90_TMA_LOADENS4_14ComposedLayoutINS4_7SwizzleILi2ELi4ELi3EEENS4_18smem_ptr_flag_bitsILi16EEENSR_INS5_IJNSA_ILi8EEESF_EEENS5_IJSF_SB_EEEEEEEvNS4_8identityESY_S18_vS19_EENS_8epilogue10collective18CollectiveEpilogueINS1B_23Sm100TmaWarpSpecializedILi3ELi2ELi16ELb1ELb0EEEJSG_NS5_IJNSR_ISE_SB_EENSR_ISF_SB_EEEEESH_SI_SH_SI_NS1B_6fusion15FusionCallbacksIS1F_NS1J_17LinearCombinationISH_fSH_fLNS_15FloatRoundStyleE2EEESG_S1I_JEEENS4_5SM1004TMEM4LOAD26SM100_TMEM_LOAD_16dp256b4xESY_S18_NS4_17SM75_U32x4_LDSM_NENS4_14SM90_TMA_STOREES18_NS4_17SM90_U32x4_STSM_NENS4_39AutoVectorizingCopyWithAssumedAlignmentILi128EEEEEEvvEEEEvNT_6ParamsE:
[----:B------:R-:W1:Y:S01]  /*0000*/  LDC R1, c[0x0][0x37c] ;  /* 0x0000df00ff017b82 */ /* 0x000e620000000800 */
[----:B------:R-:W2:Y:S01]  /*0010*/  S2R R70, SR_TID.X ;  /* 0x0000000000467919 */ /* 0x000ea20000002100 */
[----:B------:R-:W3:Y:S01]  /*0020*/  LDCU.64 UR4, c[0x0][0x890] ;  /* 0x00011200ff0477ac */ /* 0x000ee20008000a00 */
[----:B------:R-:W-:Y:S02]  /*0030*/  PRMT R60, RZ, 0x7610, R60 ;  /* 0x00007610ff3c7816 */ /* 0x000fe4000000003c */
[----:B------:R-:W-:Y:S01]  /*0040*/  ELECT P5, URZ, PT ;  /* 0x0000000000ff782f */ /* 0x000fe200038a0000 */
[----:B------:R-:W4:Y:S01]  /*0050*/  LDCU.64 UR46, c[0x0][0x358] ;  /* 0x00006b00ff2e77ac */ /* 0x000f220008000a00 */
[----:B---3--:R-:W-:-:S04]  /*0060*/  UISETP.NE.U32.AND UP0, UPT, UR4, URZ, UPT ;  /* 0x000000ff0400728c */ /* 0x008fc8000bf05070 */
[----:B------:R-:W-:Y:S01]  /*0070*/  UISETP.NE.AND.EX UP0, UPT, UR5, URZ, UPT, UP0 ;  /* 0x000000ff0500728c */ /* 0x000fe2000bf05300 */
[----:B--2---:R-:W-:-:S05]  /*0080*/  SHF.R.U32.HI R65, RZ, 0x5, R70 ;  /* 0x00000005ff417819 */ /* 0x004fca0000011646 */
[----:B------:R-:W2:Y:S02]  /*0090*/  SHFL.IDX PT, R0, R65, RZ, 0x1f ;  /* 0x00001fff41007589 */ /* 0x000ea400000e0000 */
[----:B--2---:R-:W-:Y:S01]  /*00a0*/  R2UR UR8, R0 ;  /* 0x00000000000872ca */ /* 0x004fe200000e0000 */
[----:B-1--4-:R-:W-:-:S14]  /*00b0*/  BRA.U UP0, `(.L_x_0) ;  /* 0x00000001002c7547 */ /* 0x012fdc000b800000 */
[----:B------:R-:W1:Y:S02]  /*00c0*/  LDCU.64 UR6, c[0x0][0x888] ;  /* 0x00011100ff0677ac */ /* 0x000e640008000a00 */
[----:B-1----:R-:W-:-:S04]  /*00d0*/  UISETP.NE.U32.AND UP0, UPT, UR6, URZ, UPT ;  /* 0x000000ff0600728c */ /* 0x002fc8000bf05070 */
[----:B------:R-:W-:-:S09]  /*00e0*/  UISETP.NE.AND.EX UP0, UPT, UR7, URZ, UPT, UP0 ;  /* 0x000000ff0700728c */ /* 0x000fd2000bf05300 */
[----:B------:R-:W-:Y:S05]  /*00f0*/  BRA.U !UP0, `(.L_x_1) ;  /* 0x0000000108107547 */ /* 0x000fea000b800000 */
[----:B------:R-:W1:Y:S02]  /*0100*/  LDC.64 R2, c[0x0][0x888] ;  /* 0x00022200ff027b82 */ /* 0x000e640000000a00 */
[----:B-1----:R1:W5:Y:S01]  /*0110*/  LDG.E R35, desc[UR46][R2.64] ;  /* 0x0000002e02237981 */ /* 0x002362000c1e1900 */
[----:B------:R-:W-:Y:S01]  /*0120*/  HFMA2 R60, -RZ, RZ, 0, 5.9604644775390625e-08 ;  /* 0x00000001ff3c7431 */ /* 0x000fe200000001ff */
[----:B------:R-:W-:Y:S05]  /*0130*/  BRA `(.L_x_0) ;  /* 0x00000000000c7947 */ /* 0x000fea0003800000 */
.L_x_1:
[----:B------:R-:W1:Y:S01]  /*0140*/  LDCU UR6, c[0x0][0x880] ;  /* 0x00011000ff0677ac */ /* 0x000e620008000800 */
[----:B------:R-:W-:Y:S01]  /*0150*/  HFMA2 R60, -RZ, RZ, 0, 5.9604644775390625e-08 ;  /* 0x00000001ff3c7431 */ /* 0x000fe200000001ff */
[----:B-1----:R-:W-:-:S07]  /*0160*/  MOV R35, UR6 ;  /* 0x0000000600237c02 */ /* 0x002fce0008000f00 */
.L_x_0:
[----:B------:R-:W2:Y:S02]  /*0170*/  LDCU.64 UR6, c[0x0][0x8b0] ;  /* 0x00011600ff0677ac */ /* 0x000ea40008000a00 */
[----:B--2---:R-:W-:-:S04]  /*0180*/  UISETP.NE.U32.AND UP0, UPT, UR6, URZ, UPT ;  /* 0x000000ff0600728c */ /* 0x004fc8000bf05070 */
[----:B------:R-:W-:-:S09]  /*0190*/  UISETP.NE.AND.EX UP0, UPT, UR7, URZ, UPT, UP0 ;  /* 0x000000ff0700728c */ /* 0x000fd2000bf05300 */
[----:B------:R-:W-:Y:S05]  /*01a0*/  BRA.U UP0, `(.L_x_2) ;  /* 0x0000000100247547 */ /* 0x000fea000b800000 */
[----:B------:R-:W2:Y:S02]  /*01b0*/  LDCU.64 UR6, c[0x0][0x8a8] ;  /* 0x00011500ff0677ac */ /* 0x000ea40008000a00 */
[----:B--2---:R-:W-:-:S04]  /*01c0*/  UISETP.NE.U32.AND UP0, UPT, UR6, URZ, UPT ;  /* 0x000000ff0600728c */ /* 0x004fc8000bf05070 */
[----:B------:R-:W-:-:S09]  /*01d0*/  UISETP.NE.AND.EX UP0, UPT, UR7, URZ, UPT, UP0 ;  /* 0x000000ff0700728c */ /* 0x000fd2000bf05300 */
[----:B------:R-:W-:Y:S05]  /*01e0*/  BRA.U !UP0, `(.L_x_3) ;  /* 0x00000001080c7547 */ /* 0x000fea000b800000 */
[----:B-1----:R-:W1:Y:S02]  /*01f0*/  LDC.64 R2, c[0x0][0x8a8] ;  /* 0x00022a00ff027b82 */ /* 0x002e640000000a00 */
[----:B-1----:R2:W5:Y:S01]  /*0200*/  LDG.E R33, desc[UR46][R2.64] ;  /* 0x0000002e02217981 */ /* 0x002562000c1e1900 */
[----:B------:R-:W-:Y:S05]  /*0210*/  BRA `(.L_x_2) ;  /* 0x0000000000087947 */ /* 0x000fea0003800000 */
.L_x_3:
[----:B------:R-:W2:Y:S02]  /*0220*/  LDCU UR6, c[0x0][0x8a0] ;  /* 0x00011400ff0677ac */ /* 0x000ea40008000800 */
[----:B--2---:R-:W-:Y:S02]  /*0230*/  MOV R33, UR6 ;  /* 0x0000000600217c02 */ /* 0x004fe40008000f00 */
.L_x_2:
[----:B------:R-:W-:Y:S01]  /*0240*/  IMAD.U32 R0, RZ, RZ, UR8 ;  /* 0x00000008ff007e24 */ /* 0x000fe2000f8e00ff */
[----:B------:R-:W-:Y:S04]  /*0250*/  BSSY.RECONVERGENT B0, `(.L_x_4) ;  /* 0x000000c000007945 */ /* 0x000fe80003800200 */
[C---:B------:R-:W-:Y:S02]  /*0260*/  ISETP.NE.OR P1, PT, R0.reuse, 0x1, !P5 ;  /* 0x000000010000780c */ /* 0x040fe40006f25670 */
[----:B------:R-:W-:-:S11]  /*0270*/  ISETP.NE.OR P0, PT, R0, 0x3, !P5 ;  /* 0x000000030000780c */ /* 0x000fd60006f05670 */
[----:B------:R-:W-:Y:S05]  /*0280*/  @P1 BRA `(.L_x_5) ;  /* 0x0000000000201947 */ /* 0x000fea0003800000 */
[----:B------:R-:W3:Y:S02]  /*0290*/  LDCU.64 UR6, c[0x0][0x348] ;  /* 0x00006900ff0677ac */ /* 0x000ee40008000a00 */
[----:B---3--:R-:W-:Y:S02]  /*02a0*/  UIADD3 UR10, UP1, UPT, UR6, 0x80, URZ ;  /* 0x00000080060a7890 */ /* 0x008fe4000ff3e0ff */
[----:B------:R-:W-:Y:S02]  /*02b0*/  UIADD3 UR6, UP0, UPT, UR6, 0x180, URZ ;  /* 0x0000018006067890 */ /* 0x000fe4000ff1e0ff */
[----:B------:R-:W-:Y:S02]  /*02c0*/  UIADD3.X UR11, UPT, UPT, URZ, UR7, URZ, UP1, !UPT ;  /* 0x00000007ff0b7290 */ /* 0x000fe40008ffe4ff */
[----:B------:R-:W-:-:S07]  /*02d0*/  UIADD3.X UR7, UPT, UPT, URZ, UR7, URZ, UP0, !UPT ;  /* 0x00000007ff077290 */ /* 0x000fce00087fe4ff */
[----:B------:R3:W-:Y:S02]  /*02e0*/  UTMACCTL.PF [UR10] ;  /* 0x000000000a0079b9 */ /* 0x0007e40008040000 */
[----:B------:R3:W-:Y:S02]  /*02f0*/  UTMACCTL.PF [UR6] ;  /* 0x00000000060079b9 */ /* 0x0007e40008040000 */
[----:B---3--:R-:W-:Y:S01]  /*0300*/  NOP ;  /* 0x0000000000007918 */ /* 0x008fe20000000000 */
.L_x_5:
[----:B------:R-:W-:Y:S05]  /*0310*/  BSYNC.RECONVERGENT B0 ;  /* 0x0000000000007941 */ /* 0x000fea0003800200 */
.L_x_4:
[----:B------:R-:W-:Y:S04]  /*0320*/  BSSY.RECONVERGENT B0, `(.L_x_6) ;  /* 0x000000a000007945 */ /* 0x000fe80003800200 */
        /* <DEDUP_REMOVED lines=9> */
.L_x_7:
[----:B------:R-:W-:Y:S05]  /*03c0*/  BSYNC.RECONVERGENT B0 ;  /* 0x0000000000007941 */ /* 0x000fea0003800200 */
.L_x_6:
[----:B------:R-:W3:Y:S01]  /*03d0*/  LDCU.64 UR6, c[0x0][0x888] ;  /* 0x00011100ff0677ac */ /* 0x000ee20008000a00 */
[----:B------:R-:W-:Y:S02]  /*03e0*/  UISETP.EQ.U32.AND UP1, UPT, UR4, URZ, UPT ;  /* 0x000000ff0400728c */ /* 0x000fe4000bf22070 */
[----:B------:R-:W-:Y:S02]  /*03f0*/  UPLOP3.LUT UP2, UPT, UPT, UPT, UPT, 0x80, 0x8 ;  /* 0x000000000008789c */ /* 0x000fe40003f4f070 */
[----:B---3--:R-:W-:-:S04]  /*0400*/  UISETP.NE.U32.AND UP0, UPT, UR6, URZ, UPT ;  /* 0x000000ff0600728c */ /* 0x008fc8000bf05070 */
[----:B------:R-:W-:-:S04]  /*0410*/  UISETP.NE.AND.EX UP0, UPT, UR7, URZ, UPT, UP0 ;  /* 0x000000ff0700728c */ /* 0x000fc8000bf05300 */
[----:B------:R-:W-:-:S04]  /*0420*/  UISETP.EQ.OR.EX UP3, UPT, UR5, URZ, !UP0, UP1 ;  /* 0x000000ff0500728c */ /* 0x000fc8000c762710 */
[----:B------:R-:W-:-:S05]  /*0430*/  UP2UR UR53, UPR, URZ, 0x8 ;  /* 0x00000008ff357883 */ /* 0x000fca0008000000 */
[----:B------:R-:W-:Y:S07]  /*0440*/  BRA.U !UP3, `(.L_x_8) ;  /* 0x000000010b207547 */ /* 0x000fee000b800000 */
[----:B------:R-:W-:Y:S01]  /*0450*/  UISETP.NE.U32.AND UP2, UPT, UR4, URZ, UPT ;  /* 0x000000ff0400728c */ /* 0x000fe2000bf45070 */
[----:B-----5:R-:W-:Y:S01]  /*0460*/  FSETP.NEU.AND P0, PT, R35, RZ, PT ;  /* 0x000000ff2300720b */ /* 0x020fe20003f0d000 */
[----:B------:R-:W-:Y:S02]  /*0470*/  USEL UR4, URZ, 0xffffffff, UP0 ;  /* 0xffffffffff047887 */ /* 0x000fe40008000000 */
[----:B------:R-:W-:-:S10]  /*0480*/  UISETP.NE.AND.EX UP2, UPT, UR5, URZ, UPT, UP2 ;  /* 0x000000ff0500728c */ /* 0x000fd4000bf45320 */
[----:B------:R-:W-:Y:S01]  /*0490*/  VOTEU.ANY UP1, P0 ;  /* 0x0000000000ff7886 */ /* 0x000fe20000020100 */
[----:B------:R-:W-:-:S04]  /*04a0*/  @!UP2 USEL UR4, URZ, 0xffffffff, UP1 ;  /* 0xffffffffff04a887 */ /* 0x000fc80008800000 */
[----:B------:R-:W-:-:S04]  /*04b0*/  ULOP3.LUT UR4, UR4, 0x1, URZ, 0xc0, !UPT ;  /* 0x0000000104047892 */ /* 0x000fc8000f8ec0ff */
[----:B------:R-:W-:-:S11]  /*04c0*/  UISETP.NE.U32.AND UP2, UPT, UR4, 0x1, UPT ;  /* 0x000000010400788c */ /* 0x000fd6000bf45070 */
.L_x_8:
[----:B-12---:R-:W1:Y:S01]  /*04d0*/  SHFL.IDX PT, R2, R65, RZ, 0x1f ;  /* 0x00001fff41027589 */ /* 0x006e6200000e0000 */
[----:B------:R-:W-:-:S04]  /*04e0*/  UISETP.NE.AND UP1, UPT, UR8, 0x2, UPT ;  /* 0x000000020800788c */ /* 0x000fc8000bf25270 */
[----:B------:R-:W-:Y:S01]  /*04f0*/  USEL UR6, URZ, 0x1, UP1 ;  /* 0x00000001ff067887 */ /* 0x000fe20008800000 */
[----:B-1----:R-:W-:-:S13]  /*0500*/  ISETP.NE.AND P0, PT, R2, RZ, PT ;  /* 0x000000ff0200720c */ /* 0x002fda0003f05270 */
[----:B------:R-:W-:Y:S05]  /*0510*/  @P0 BRA `(.L_x_9) ;  /* 0x0000000000480947 */ /* 0x000fea0003800000 */
[----:B------:R-:W1:Y:S01]  /*0520*/  S2UR UR5, SR_CgaCtaId ;  /* 0x00000000000579c3 */ /* 0x000e620000008800 */
[----:B------:R-:W-:Y:S01]  /*0530*/  UMOV UR7, 0x400 ;  /* 0x0000040000077882 */ /* 0x000fe20000000000 */
[----:B------:R-:W-:Y:S01]  /*0540*/  UMOV UR4, 0x1 ;  /* 0x0000000100047882 */ /* 0x000fe20000000000 */
[----:B------:R-:W-:Y:S01]  /*0550*/  ELECT P0, URZ, PT ;  /* 0x0000000000ff782f */ /* 0x000fe20003800000 */
[----:B------:R-:W-:-:S04]  /*0560*/  UIADD3 UR10, UPT, UPT, -UR4, 0x100000, URZ ;  /* 0x00100000040a7890 */ /* 0x000fc8000fffe1ff */
[----:B------:R-:W-:Y:S02]  /*0570*/  USHF.L.U32 UR11, UR10, 0xb, URZ ;  /* 0x0000000b0a0b7899 */ /* 0x000fe400080006ff */
[----:B------:R-:W-:Y:S02]  /*0580*/  USHF.L.U32 UR10, UR10, 0x1, URZ ;  /* 0x000000010a0a7899 */ /* 0x000fe400080006ff */
[----:B-1----:R-:W-:Y:S01]  /*0590*/  ULEA UR5, UR5, UR7, 0x18 ;  /* 0x0000000705057291 */ /* 0x002fe2000f8ec0ff */
[----:B------:R-:W1:Y:S11]  /*05a0*/  FENCE.VIEW.ASYNC.S ;  /* 0x00000000000073c6 */ /* 0x000e760000000000 */
[----:B-1----:R1:W2:Y:S01]  /*05b0*/  SYNCS.EXCH.64 URZ, [UR5], UR10 ;  /* 0x0000000a05ff75b2 */ /* 0x0022a20008000100 */
[----:B------:R1:W3:Y:S01]  /*05c0*/  SYNCS.EXCH.64 URZ, [UR5+0x20], UR10 ;  /* 0x0000200a05ff75b2 */ /* 0x0002e20008000100 */
[----:B------:R1:W4:Y:S01]  /*05d0*/  SYNCS.EXCH.64 URZ, [UR5+0x8], UR10 ;  /* 0x0000080a05ff75b2 */ /* 0x0003220008000100 */
[----:B------:R1:W1:Y:S01]  /*05e0*/  SYNCS.EXCH.64 URZ, [UR5+0x28], UR10 ;  /* 0x0000280a05ff75b2 */ /* 0x0002620008000100 */
[----:B------:R1:W1:Y:S01]  /*05f0*/  SYNCS.EXCH.64 URZ, [UR5+0x10], UR10 ;  /* 0x0000100a05ff75b2 */ /* 0x0002620008000100 */
[----:B------:R1:W1:Y:S01]  /*0600*/  SYNCS.EXCH.64 URZ, [UR5+0x30], UR10 ;  /* 0x0000300a05ff75b2 */ /* 0x0002620008000100 */
[----:B------:R1:W1:Y:S01]  /*0610*/  SYNCS.EXCH.64 URZ, [UR5+0x18], UR10 ;  /* 0x0000180a05ff75b2 */ /* 0x0002620008000100 */
[----:B------:R1:W1:Y:S01]  /*0620*/  SYNCS.EXCH.64 URZ, [UR5+0x38], UR10 ;  /* 0x0000380a05ff75b2 */ /* 0x0002620008000100 */
[----:B------:R-:W-:Y:S01]  /*0630*/  NOP ;  /* 0x0000000000007918 */ /* 0x000fe20000000000 */
.L_x_9:
[----:B------:R-:W2:Y:S01]  /*0640*/  SHFL.IDX PT, R2, R65, RZ, 0x1f ;  /* 0x00001fff41027589 */ /* 0x000ea200000e0000 */
[----:B------:R-:W-:Y:S01]  /*0650*/  NOP ;  /* 0x0000000000007918 */ /* 0x000fe20000000000 */
[----:B--2---:R-:W-:-:S13]  /*0660*/  ISETP.NE.AND P0, PT, R2, 0x1, PT ;  /* 0x000000010200780c */ /* 0x004fda0003f05270 */
[----:B------:R-:W-:Y:S05]  /*0670*/  @P0 BRA `(.L_x_10) ;  /* 0x0000000000500947 */ /* 0x000fea0003800000 */
[----:B------:R-:W2:Y:S01]  /*0680*/  S2UR UR7, SR_CgaCtaId ;  /* 0x00000000000779c3 */ /* 0x000ea20000008800 */
[----:B------:R-:W-:Y:S01]  /*0690*/  UMOV UR9, 0x400 ;  /* 0x0000040000097882 */ /* 0x000fe20000000000 */
[----:B-1----:R-:W-:Y:S01]  /*06a0*/  UMOV UR5, 0x20 ;  /* 0x0000002000057882 */ /* 0x002fe20000000000 */
[----:B------:R-:W-:Y:S01]  /*06b0*/  UMOV UR4, 0x80 ;  /* 0x0000008000047882 */ /* 0x000fe20000000000 */
[----:B------:R-:W-:-:S04]  /*06c0*/  UIADD3 UR10, UPT, UPT, -UR5, 0x100000, URZ ;  /* 0x00100000050a7890 */ /* 0x000fc8000fffe1ff */
[----:B------:R-:W-:Y:S02]  /*06d0*/  USHF.L.U32 UR11, UR10, 0xb, URZ ;  /* 0x0000000b0a0b7899 */ /* 0x000fe400080006ff */
[----:B------:R-:W-:Y:S02]  /*06e0*/  USHF.L.U32 UR10, UR10, 0x1, URZ ;  /* 0x000000010a0a7899 */ /* 0x000fe400080006ff */
[----:B------:R-:W-:-:S04]  /*06f0*/  UIADD3 UR4, UPT, UPT, -UR4, 0x100000, URZ ;  /* 0x0010000004047890 */ /* 0x000fc8000fffe1ff */
[----:B------:R-:W-:Y:S02]  /*0700*/  USHF.L.U32 UR5, UR4, 0xb, URZ ;  /* 0x0000000b04057899 */ /* 0x000fe400080006ff */
[----:B------:R-:W-:Y:S01]  /*0710*/  USHF.L.U32 UR4, UR4, 0x1, URZ ;  /* 0x0000000104047899 */ /* 0x000fe200080006ff */
[----:B------:R-:W-:Y:S01]  /*0720*/  ELECT P0, URZ, PT ;  /* 0x0000000000ff782f */ /* 0x000fe20003800000 */
[----:B--2---:R-:W-:Y:S01]  /*0730*/  ULEA UR7, UR7, UR9, 0x18 ;  /* 0x0000000907077291 */ /* 0x004fe2000f8ec0ff */
[----:B------:R-:W1:Y:S11]  /*0740*/  FENCE.VIEW.ASYNC.S ;  /* 0x00000000000073c6 */ /* 0x000e760000000000 */
[----:B-1----:R2:W1:Y:S01]  /*0750*/  SYNCS.EXCH.64 URZ, [UR7+0x40], UR10 ;  /* 0x0000400a07ff75b2 */ /* 0x0024620008000100 */
[----:B------:R2:W1:Y:S01]  /*0760*/  SYNCS.EXCH.64 URZ, [UR7+0x58], UR4 ;  /* 0x0000580407ff75b2 */ /* 0x0004620008000100 */
[----:B------:R2:W1:Y:S01]  /*0770*/  SYNCS.EXCH.64 URZ, [UR7+0x48], UR10 ;  /* 0x0000480a07ff75b2 */ /* 0x0004620008000100 */
[----:B------:R2:W1:Y:S01]  /*0780*/  SYNCS.EXCH.64 URZ, [UR7+0x60], UR4 ;  /* 0x0000600407ff75b2 */ /* 0x0004620008000100 */
[----:B------:R2:W1:Y:S01]  /*0790*/  SYNCS.EXCH.64 URZ, [UR7+0x50], UR10 ;  /* 0x0000500a07ff75b2 */ /* 0x0004620008000100 */
[----:B------:R2:W1:Y:S02]  /*07a0*/  SYNCS.EXCH.64 URZ, [UR7+0x68], UR4 ;  /* 0x0000680407ff75b2 */ /* 0x0004640008000100 */
[----:B--2---:R-:W-:Y:S01]  /*07b0*/  NOP ;  /* 0x0000000000007918 */ /* 0x004fe20000000000 */
.L_x_10:
[----:B------:R-:W2:Y:S01]  /*07c0*/  SHFL.IDX PT, R2, R65, RZ, 0x1f ;  /* 0x00001fff41027589 */ /* 0x000ea200000e0000 */
[----:B------:R-:W-:Y:S01]  /*07d0*/  NOP ;  /* 0x0000000000007918 */ /* 0x000fe20000000000 */
[----:B--2---:R-:W-:-:S13]  /*07e0*/  ISETP.NE.AND P0, PT, R2, 0x3, PT ;  /* 0x000000030200780c */ /* 0x004fda0003f05270 */
[----:B------:R-:W-:Y:S05]  /*07f0*/  @P0 BRA `(.L_x_11) ;  /* 0x0000000000300947 */ /* 0x000fea0003800000 */
[----:B-1----:R-:W1:Y:S01]  /*0800*/  S2UR UR5, SR_CgaCtaId ;  /* 0x00000000000579c3 */ /* 0x002e620000008800 */
        /* <DEDUP_REMOVED lines=8> */
[----:B-1----:R2:W1:Y:S01]  /*0890*/  SYNCS.EXCH.64 URZ, [UR5+0x70], UR10 ;  /* 0x0000700a05ff75b2 */ /* 0x0024620008000100 */
[----:B------:R2:W1:Y:S02]  /*08a0*/  SYNCS.EXCH.64 URZ, [UR5+0x78], UR10 ;  /* 0x0000780a05ff75b2 */ /* 0x0004640008000100 */
[----:B--2---:R-:W-:Y:S01]  /*08b0*/  NOP ;  /* 0x0000000000007918 */ /* 0x004fe20000000000 */
.L_x_11:
[----:B------:R-:W2:Y:S01]  /*08c0*/  SHFL.IDX PT, R2, R65, RZ, 0x1f ;  /* 0x00001fff41027589 */ /* 0x000ea200000e0000 */
[----:B------:R-:W-:Y:S01]  /*08d0*/  NOP ;  /* 0x0000000000007918 */ /* 0x000fe20000000000 */
[----:B--2---:R-:W-:-:S13]  /*08e0*/  ISETP.NE.AND P0, PT, R2, 0x4, PT ;  /* 0x000000040200780c */ /* 0x004fda0003f05270 */
[----:B------:R-:W-:Y:S05]  /*08f0*/  @P0 BRA `(.L_x_12) ;  /* 0x00000000004c0947 */ /* 0x000fea0003800000 */
[----:B-1----:R-:W1:Y:S01]  /*0900*/  S2UR UR5, SR_CgaCtaId ;  /* 0x00000000000579c3 */ /* 0x002e620000008800 */
[----:B------:R-:W-:Y:S01]  /*0910*/  UMOV UR9, 0x100 ;  /* 0x0000010000097882 */ /* 0x000fe20000000000 */
[----:B------:R-:W-:Y:S01]  /*0920*/  UMOV UR7, 0x400 ;  /* 0x0000040000077882 */ /* 0x000fe20000000000 */
[----:B------:R-:W-:Y:S01]  /*0930*/  USEL UR9, UR9, 0xe0, UP2 ;  /* 0x000000e009097887 */ /* 0x000fe20009000000 */
[----:B------:R-:W-:Y:S01]  /*0940*/  UMOV UR4, 0x1 ;  /* 0x0000000100047882 */ /* 0x000fe20000000000 */
[----:B------:R-:W-:Y:S01]  /*0950*/  ELECT P0, URZ, PT ;  /* 0x0000000000ff782f */ /* 0x000fe20003800000 */
[----:B------:R-:W-:-:S04]  /*0960*/  UIADD3 UR10, UPT, UPT, -UR4, 0x100000, URZ ;  /* 0x00100000040a7890 */ /* 0x000fc8000fffe1ff */
[----:B------:R-:W-:Y:S02]  /*0970*/  USHF.L.U32 UR11, UR10, 0xb, URZ ;  /* 0x0000000b0a0b7899 */ /* 0x000fe400080006ff */
[----:B------:R-:W-:Y:S02]  /*0980*/  USHF.L.U32 UR10, UR10, 0x1, URZ ;  /* 0x000000010a0a7899 */ /* 0x000fe400080006ff */
[----:B------:R-:W-:-:S04]  /*0990*/  UIADD3 UR12, UPT, UPT, -UR9, 0x100000, URZ ;  /* 0x00100000090c7890 */ /* 0x000fc8000fffe1ff */
[----:B------:R-:W-:Y:S02]  /*09a0*/  USHF.L.U32 UR13, UR12, 0xb, URZ ;  /* 0x0000000b0c0d7899 */ /* 0x000fe400080006ff */
[----:B------:R-:W-:Y:S02]  /*09b0*/  USHF.L.U32 UR12, UR12, 0x1, URZ ;  /* 0x000000010c0c7899 */ /* 0x000fe400080006ff */
[----:B-1----:R-:W-:Y:S01]  /*09c0*/  ULEA UR5, UR5, UR7, 0x18 ;  /* 0x0000000705057291 */ /* 0x002fe2000f8ec0ff */
[----:B------:R-:W1:Y:S11]  /*09d0*/  FENCE.VIEW.ASYNC.S ;  /* 0x00000000000073c6 */ /* 0x000e760000000000 */
[----:B-1----:R2:W1:Y:S01]  /*09e0*/  SYNCS.EXCH.64 URZ, [UR5+0x80], UR10 ;  /* 0x0000800a05ff75b2 */ /* 0x0024620008000100 */
[----:B------:R2:W1:Y:S01]  /*09f0*/  SYNCS.EXCH.64 URZ, [UR5+0x90], UR12 ;  /* 0x0000900c05ff75b2 */ /* 0x0004620008000100 */
[----:B------:R2:W1:Y:S01]  /*0a00*/  SYNCS.EXCH.64 URZ, [UR5+0x88], UR10 ;  /* 0x0000880a05ff75b2 */ /* 0x0004620008000100 */
[----:B------:R2:W1:Y:S02]  /*0a10*/  SYNCS.EXCH.64 URZ, [UR5+0x98], UR12 ;  /* 0x0000980c05ff75b2 */ /* 0x0004640008000100 */
[----:B--2---:R-:W-:Y:S01]  /*0a20*/  NOP ;  /* 0x0000000000007918 */ /* 0x004fe20000000000 */
.L_x_12:
        /* <DEDUP_REMOVED lines=22> */
[----:B------:R2:W1:Y:S01]  /*0b90*/  SYNCS.EXCH.64 URZ, [UR7+0xd0], UR4 ;  /* 0x0000d00407ff75b2 */ /* 0x0004620008000100 */
[----:B------:R2:W1:Y:S01]  /*0ba0*/  SYNCS.EXCH.64 URZ, [UR7+0xb8], UR10 ;  /* 0x0000b80a07ff75b2 */ /* 0x0004620008000100 */
[----:B------:R2:W1:Y:S02]  /*0bb0*/  SYNCS.EXCH.64 URZ, [UR7+0xd8], UR4 ;  /* 0x0000d80407ff75b2 */ /* 0x0004640008000100 */
[----:B--2---:R-:W-:Y:S01]  /*0bc0*/  NOP ;  /* 0x0000000000007918 */ /* 0x004fe20000000000 */
.L_x_13:
        /* <DEDUP_REMOVED lines=18> */
.L_x_14:
[----:B-1----:R-:W1:Y:S01]  /*0cf0*/  S2UR UR5, SR_CTAID.X ;  /* 0x00000000000579c3 */ /* 0x002e620000002500 */
[----:B------:R-:W-:-:S05]  /*0d00*/  CS2R.32 R59, SR_CgaSize ;  /* 0x00000000003b7805 */ /* 0x000fca0000008a00 */
[----:B------:R-:W-:-:S05]  /*0d10*/  IMAD R59, R59, -0xa0, RZ ;  /* 0xffffff603b3b7824 */ /* 0x000fca00078e02ff */
[----:B------:R-:W-:-:S14]  /*0d20*/  R2UR UR9, R59 ;  /* 0x000000003b0972ca */ /* 0x000fdc00000e0000 */
[----:B------:R-:W2:Y:S01]  /*0d30*/  LDCU UR9, c[0x0][UR9+0x2b0] ;  /* 0x00005600090977ac */ /* 0x000ea20008000800 */
[----:B------:R-:W-:Y:S01]  /*0d40*/  NOP ;  /* 0x0000000000007918 */ /* 0x000fe20000000000 */
[----:B------:R-:W-:-:S05]  /*0d50*/  CS2R.32 R59, SR_CgaSize ;  /* 0x00000000003b7805 */ /* 0x000fca0000008a00 */
[----:B------:R-:W-:-:S05]  /*0d60*/  IMAD R59, R59, -0xa0, RZ ;  /* 0xffffff603b3b7824 */ /* 0x000fca00078e02ff */
[----:B------:R-:W-:-:S14]  /*0d70*/  R2UR UR7, R59 ;  /* 0x000000003b0772ca */ /* 0x000fdc00000e0000 */
[----:B------:R-:W3:Y:S01]  /*0d80*/  LDCU UR7, c[0x0][UR7+0x2b4] ;  /* 0x00005680070777ac */ /* 0x000ee20008000800 */
[----:B------:R-:W4:Y:S08]  /*0d90*/  S2UR UR4, SR_CTAID.Y ;  /* 0x00000000000479c3 */ /* 0x000f300000002600 */
[----:B------:R-:W3:Y:S01]  /*0da0*/  LDC R10, c[0x0][0xb24] ;  /* 0x0002c900ff0a7b82 */ /* 0x000ee20000000800 */
[----:B-1----:R-:W-:-:S02]  /*0db0*/  I2FP.F32.U32 R59, UR5 ;  /* 0x00000005003b7c45 */ /* 0x002fc40008201000 */
[----:B------:R-:W-:-:S05]  /*0dc0*/  CS2R.32 R3, SR_CgaSize ;  /* 0x0000000000037805 */ /* 0x000fca0000008a00 */
[----:B------:R-:W-:-:S06]  /*0dd0*/  IMAD R3, R3, -0xa0, RZ ;  /* 0xffffff6003037824 */ /* 0x000fcc00078e02ff */
[----:B------:R-:W1:Y:S01]  /*0de0*/  LDC R3, c[0x0][R3+0x2a0] ;  /* 0x0000a80003037b82 */ /* 0x000e620000000800 */
[----:B------:R-:W-:Y:S01]  /*0df0*/  MOV R21, UR5 ;  /* 0x0000000500157c02 */ /* 0x000fe20008000f00 */
[----:B--2---:R-:W-:Y:S01]  /*0e00*/  FMUL R59, R59, UR9 ;  /* 0x000000093b3b7c20 */ /* 0x004fe20008400000 */
[----:B----4-:R-:W-:Y:S02]  /*0e10*/  I2FP.F32.U32 R58, UR4 ;  /* 0x00000004003a7c45 */ /* 0x010fe40008201000 */
[----:B------:R-:W-:-:S05]  /*0e20*/  CS2R.32 R2, SR_CgaSize ;  /* 0x0000000000027805 */ /* 0x000fca0000008a00 */
[----:B------:R-:W-:-:S06]  /*0e30*/  IMAD R2, R2, -0xa0, RZ ;  /* 0xffffff6002027824 */ /* 0x000fcc00078e02ff */
[----:B------:R-:W2:Y:S01]  /*0e40*/  LDC R2, c[0x0][R2+0x2a4] ;  /* 0x0000a90002027b82 */ /* 0x000ea20000000800 */
[----:B------:R-:W-:Y:S01]  /*0e50*/  MOV R20, UR4 ;  /* 0x0000000400147c02 */ /* 0x000fe20008000f00 */
[----:B------:R-:W4:Y:S01]  /*0e60*/  F2I.U32.TRUNC.NTZ R59, R59 ;  /* 0x0000003b003b7305 */ /* 0x000f22000020f000 */
[----:B---3--:R-:W-:-:S05]  /*0e70*/  FMUL R58, R58, UR7 ;  /* 0x000000073a3a7c20 */ /* 0x008fca0008400000 */
[----:B------:R-:W-:Y:S01]  /*0e80*/  BAR.SYNC.DEFER_BLOCKING 0x0 ;  /* 0x0000000000007b1d */ /* 0x000fe20000010000 */
[----:B------:R-:W-:-:S05]  /*0e90*/  ISETP.GE.AND P0, PT, R10, 0x1, PT ;  /* 0x000000010a00780c */ /* 0x000fca0003f06270 */
[----:B------:R-:W3:Y:S02]  /*0ea0*/  F2I.U32.TRUNC.NTZ R58, R58 ;  /* 0x0000003a003a7305 */ /* 0x000ee4000020f000 */
[----:B------:R-:W2:Y:S01]  /*0eb0*/  S2UR UR36, SR_CTAID.Z ;  /* 0x00000000002479c3 */ /* 0x000ea20000002700 */
[----:B----4-:R-:W-:-:S05]  /*0ec0*/  IADD3 R59, PT, PT, -R59, RZ, RZ ;  /* 0x000000ff3b3b7210 */ /* 0x010fca0007ffe1ff */
[----:B-1----:R-:W-:Y:S01]  /*0ed0*/  IMAD R59, R3, R59, UR5 ;  /* 0x00000005033b7e24 */ /* 0x002fe2000f8e023b */
[----:B---3--:R-:W-:-:S05]  /*0ee0*/  IADD3 R58, PT, PT, -R58, RZ, RZ ;  /* 0x000000ff3a3a7210 */ /* 0x008fca0007ffe1ff */
[----:B--2---:R-:W-:Y:S01]  /*0ef0*/  IMAD R58, R2, R58, UR4 ;  /* 0x00000004023a7e24 */ /* 0x004fe2000f8e023a */
[----:B------:R-:W-:Y:S06]  /*0f00*/  @!P0 BRA `(.L_x_15) ;  /* 0x0000000000b88947 */ /* 0x000fec0003800000 */
[----:B------:R-:W1:Y:S01]  /*0f10*/  LDC.64 R4, c[0x0][0xb18] ;  /* 0x0002c600ff047b82 */ /* 0x000e620000000a00 */
[----:B------:R-:W-:-:S07]  /*0f20*/  ISETP.NE.AND P0, PT, R10, 0x1, PT ;  /* 0x000000010a00780c */ /* 0x000fce0003f05270 */
[----:B------:R-:W2:Y:S08]  /*0f30*/  LDC R9, c[0x0][0xb0c] ;  /* 0x0002c300ff097b82 */ /* 0x000eb00000000800 */
[----:B------:R-:W3:Y:S08]  /*0f40*/  LDC R12, c[0x0][0x370] ;  /* 0x0000dc00ff0c7b82 */ /* 0x000ef00000000800 */
[----:B------:R-:W4:Y:S01]  /*0f50*/  LDC R11, c[0x0][0x374] ;  /* 0x0000dd00ff0b7b82 */ /* 0x000f220000000800 */
[----:B-1----:R-:W-:-:S07]  /*0f60*/  ISETP.NE.AND P1, PT, R4, 0x1, PT ;  /* 0x000000010400780c */ /* 0x002fce0003f25270 */
[----:B------:R-:W3:Y:S01]  /*0f70*/  LDC.64 R6, c[0x0][0xb10] ;  /* 0x0002c400ff067b82 */ /* 0x000ee20000000a00 */
[----:B--2---:R-:W-:-:S07]  /*0f80*/  ISETP.NE.AND P2, PT, R9, 0x1, PT ;  /* 0x000000010900780c */ /* 0x004fce0003f45270 */
[----:B------:R-:W1:Y:S08]  /*0f90*/  LDC R8, c[0x0][0xb20] ;  /* 0x0002c800ff087b82 */ /* 0x000e700000000800 */
[----:B------:R-:W2:Y:S01]  /*0fa0*/  LDC.64 R2, c[0x0][0xb28] ;  /* 0x0002ca00ff027b82 */ /* 0x000ea20000000a00 */
[----:B----4-:R-:W-:-:S04]  /*0fb0*/  IMAD.HI.U32 R13, R11, R5, RZ ;  /* 0x000000050b0d7227 */ /* 0x010fc800078e00ff */
[----:B------:R-:W-:-:S04]  /*0fc0*/  IMAD.HI.U32 R5, R20, R5, RZ ;  /* 0x0000000514057227 */ /* 0x000fc800078e00ff */
[----:B---3--:R-:W-:-:S05]  /*0fd0*/  IMAD.HI.U32 R14, R12, R6, RZ ;  /* 0x000000060c0e7227 */ /* 0x008fca00078e00ff */
[-C--:B------:R-:W-:Y:S01]  /*0fe0*/  @P2 SHF.R.U32.HI R12, RZ, R7.reuse, R14 ;  /* 0x00000007ff0c2219 */ /* 0x080fe2000001160e */
[----:B------:R-:W-:Y:S01]  /*0ff0*/  IMAD.HI.U32 R14, R21, R6, RZ ;  /* 0x00000006150e7227 */ /* 0x000fe200078e00ff */
[-C--:B-1----:R-:W-:Y:S02]  /*1000*/  @P1 SHF.R.U32.HI R11, RZ, R8.reuse, R13 ;  /* 0x00000008ff0b1219 */ /* 0x082fe4000001160d */
[----:B------:R-:W-:Y:S02]  /*1010*/  SHF.R.U32.HI R5, RZ, R8, R5 ;  /* 0x00000008ff057219 */ /* 0x000fe40000011605 */
[----:B------:R-:W-:Y:S02]  /*1020*/  SHF.R.U32.HI R14, RZ, R7, R14 ;  /* 0x00000007ff0e7219 */ /* 0x000fe4000001160e */
[----:B------:R-:W-:Y:S01]  /*1030*/  SEL R5, R20, R5, !P1 ;  /* 0x0000000514057207 */ /* 0x000fe20004800000 */
[----:B--2---:R-:W-:Y:S01]  /*1040*/  IMAD.HI.U32 R13, R11, R2, RZ ;  /* 0x000000020b0d7227 */ /* 0x004fe200078e00ff */
[----:B------:R-:W-:-:S03]  /*1050*/  SEL R14, R21, R14, !P2 ;  /* 0x0000000e150e7207 */ /* 0x000fc60005000000 */
[----:B------:R-:W-:Y:S01]  /*1060*/  IMAD.HI.U32 R6, R12, R2, RZ ;  /* 0x000000020c067227 */ /* 0x000fe200078e00ff */
[----:B------:R-:W-:-:S04]  /*1070*/  @P0 SHF.R.U32.HI R11, RZ, R3, R13 ;  /* 0x00000003ff0b0219 */ /* 0x000fc8000001160d */
[----:B------:R-:W-:Y:S01]  /*1080*/  @P0 SHF.R.U32.HI R12, RZ, R3, R6 ;  /* 0x00000003ff0c0219 */ /* 0x000fe20000011606 */
[----:B------:R-:W-:-:S04]  /*1090*/  IMAD R11, R11, R10, RZ ;  /* 0x0000000a0b0b7224 */ /* 0x000fc800078e02ff */
[----:B------:R-:W-:Y:S01]  /*10a0*/  IMAD R6, R12, R10, RZ ;  /* 0x0000000a0c067224 */ /* 0x000fe200078e02ff */
[----:B------:R-:W-:-:S04]  /*10b0*/  ISETP.GE.AND P1, PT, R5, R11, PT ;  /* 0x0000000b0500720c */ /* 0x000fc80003f26270 */
[----:B------:R-:W-:Y:S01]  /*10c0*/  ISETP.GE.OR P1, PT, R14, R6, P1 ;  /* 0x000000060e00720c */ /* 0x000fe20000f26670 */
[----:B------:R-:W-:-:S05]  /*10d0*/  IMAD.HI.U32 R6, R5, R2, RZ ;  /* 0x0000000205067227 */ /* 0x000fca00078e00ff */
[----:B------:R-:W-:-:S04]  /*10e0*/  SHF.R.U32.HI R6, RZ, R3, R6 ;  /* 0x00000003ff067219 */ /* 0x000fc80000011606 */
[----:B------:R-:W-:-:S03]  /*10f0*/  SEL R6, R5, R6, !P0 ;  /* 0x0000000605067207 */ /* 0x000fc60004000000 */
[----:B------:R-:W-:Y:S01]  /*1100*/  @!P1 IMAD.HI.U32 R7, R14, R2, RZ ;  /* 0x000000020e079227 */ /* 0x000fe200078e00ff */
[----:B------:R-:W-:-:S04]  /*1110*/  IADD3 R2, PT, PT, -R6, RZ, RZ ;  /* 0x000000ff06027210 */ /* 0x000fc80007ffe1ff */
[----:B------:R-:W-:Y:S01]  /*1120*/  @!P1 SHF.R.U32.HI R3, RZ, R3, R7 ;  /* 0x00000003ff039219 */ /* 0x000fe20000011607 */
[----:B------:R-:W-:Y:S01]  /*1130*/  IMAD R2, R10, R2, R5 ;  /* 0x000000020a027224 */ /* 0x000fe200078e0205 */
[----:B------:R-:W-:Y:S02]  /*1140*/  IADD3 R7, PT, PT, -R5, RZ, RZ ;  /* 0x000000ff05077210 */ /* 0x000fe40007ffe1ff */
[----:B------:R-:W-:-:S03]  /*1150*/  @!P1 SEL R3, R14, R3, !P0 ;  /* 0x000000030e039207 */ /* 0x000fc60004000000 */
[----:B------:R-:W-:Y:S02]  /*1160*/  IMAD R7, R4, R7, R20 ;  /* 0x0000000704077224 */ /* 0x000fe400078e0214 */
[--C-:B------:R-:W-:Y:S02]  /*1170*/  @!P1 IMAD.IADD R6, R6, 0x1, -R3.reuse ;  /* 0x0000000106069824 */ /* 0x100fe400078e0a03 */
[----:B------:R-:W-:Y:S01]  /*1180*/  @!P1 IMAD R3, R2, R12, R3 ;  /* 0x0000000c02039224 */ /* 0x000fe200078e0203 */
[----:B------:R-:W-:Y:S01]  /*1190*/  IADD3 R2, PT, PT, -R14, RZ, RZ ;  /* 0x000000ff0e027210 */ /* 0x000fe20007ffe1ff */
[----:B------:R-:W-:Y:S02]  /*11a0*/  @!P1 IMAD R5, R6, R10, R14 ;  /* 0x0000000a06059224 */ /* 0x000fe400078e020e */
[----:B------:R-:W-:Y:S02]  /*11b0*/  @!P1 IMAD.MOV.U32 R14, RZ, RZ, R3 ;  /* 0x000000ffff0e9224 */ /* 0x000fe400078e0003 */
[----:B------:R-:W-:-:S02]  /*11c0*/  IMAD R2, R9, R2, R21 ;  /* 0x0000000209027224 */ /* 0x000fc400078e0215 */
[----:B------:R-:W-:Y:S02]  /*11d0*/  IMAD R20, R5, R4, R7 ;  /* 0x0000000405147224 */ /* 0x000fe400078e0207 */
[----:B------:R-:W-:Y:S02]  /*11e0*/  IMAD R21, R14, R9, R2 ;  /* 0x000000090e157224 */ /* 0x000fe400078e0202 */
.L_x_15:
[----:B------:R-:W1:Y:S01]  /*11f0*/  LDCU UR4, c[0x0][0xb30] ;  /* 0x00016600ff0477ac */ /* 0x000e620008000800 */
[----:B------:R-:W2:Y:S08]  /*1200*/  S2UR UR37, SR_CgaCtaId ;  /* 0x00000000002579c3 */ /* 0x000eb00000008800 */
[----:B------:R-:W3:Y:S01]  /*1210*/  LDC R26, c[0x0][0xb24] ;  /* 0x0002c900ff1a7b82 */ /* 0x000ee20000000800 */
[----:B-1----:R-:W-:-:S09]  /*1220*/  UISETP.NE.AND UP1, UPT, UR4, 0x1, UPT ;  /* 0x000000010400788c */ /* 0x002fd2000bf25270 */
[----:B--2---:R-:W-:Y:S05]  /*1230*/  BRA.U UP1, `(.L_x_16) ;  /* 0x0000000101407547 */ /* 0x004fea000b800000 */
[----:B------:R-:W1:Y:S08]  /*1240*/  LDC.64 R4, c[0x0][0xb10] ;  /* 0x0002c400ff047b82 */ /* 0x000e700000000a00 */
[----:B------:R-:W2:Y:S08]  /*1250*/  LDC.64 R2, c[0x0][0xb18] ;  /* 0x0002c600ff027b82 */ /* 0x000eb00000000a00 */
[----:B------:R-:W4:Y:S08]  /*1260*/  LDC R6, c[0x0][0xb20] ;  /* 0x0002c800ff067b82 */ /* 0x000f300000000800 */
[----:B------:R-:W3:Y:S01]  /*1270*/  LDC R7, c[0x0][0xb0c] ;  /* 0x0002c300ff077b82 */ /* 0x000ee20000000800 */
[----:B-1----:R-:W-:-:S05]  /*1280*/  IMAD.HI.U32 R4, R21, R4, RZ ;  /* 0x0000000415047227 */ /* 0x002fca00078e00ff */
[----:B------:R-:W-:Y:S01]  /*1290*/  SHF.R.U32.HI R4, RZ, R5, R4 ;  /* 0x00000005ff047219 */ /* 0x000fe20000011604 */
[----:B--2---:R-:W-:Y:S01]  /*12a0*/  IMAD.HI.U32 R3, R20, R3, RZ ;  /* 0x0000000314037227 */ /* 0x004fe200078e00ff */
[----:B------:R-:W-:-:S04]  /*12b0*/  ISETP.NE.AND P0, PT, R2, 0x1, PT ;  /* 0x000000010200780c */ /* 0x000fc80003f05270 */
[----:B----4-:R-:W-:-:S04]  /*12c0*/  SHF.R.U32.HI R3, RZ, R6, R3 ;  /* 0x00000006ff037219 */ /* 0x010fc80000011603 */
[----:B------:R-:W-:Y:S02]  /*12d0*/  SEL R3, R20, R3, !P0 ;  /* 0x0000000314037207 */ /* 0x000fe40004000000 */
[----:B---3--:R-:W-:-:S04]  /*12e0*/  ISETP.NE.AND P1, PT, R7, 0x1, PT ;  /* 0x000000010700780c */ /* 0x008fc80003f25270 */
[----:B------:R-:W-:-:S05]  /*12f0*/  SEL R4, R21, R4, !P1 ;  /* 0x0000000415047207 */ /* 0x000fca0004800000 */
[----:B------:R-:W-:Y:S02]  /*1300*/  IMAD.IADD R5, R3, 0x1, -R4 ;  /* 0x0000000103057824 */ /* 0x000fe400078e0a04 */
[----:B------:R-:W-:Y:S02]  /*1310*/  IMAD.IADD R3, R4, 0x1, -R3 ;  /* 0x0000000104037824 */ /* 0x000fe400078e0a03 */
[----:B------:R-:W-:Y:S02]  /*1320*/  IMAD R21, R5, R7, R21 ;  /* 0x0000000705157224 */ /* 0x000fe400078e0215 */
[----:B------:R-:W-:-:S07]  /*1330*/  IMAD R20, R3, R2, R20 ;  /* 0x0000000203147224 */ /* 0x000fce00078e0214 */
.L_x_16:
[----:B------:R-:W-:Y:S01]  /*1340*/  BAR.SYNC.DEFER_BLOCKING 0x0 ;  /* 0x0000000000007b1d */ /* 0x000fe20000010000 */
[----:B------:R-:W-:Y:S01]  /*1350*/  UISETP.NE.AND UP1, UPT, UR8, 0x2, UPT ;  /* 0x000000020800788c */ /* 0x000fe2000bf25270 */
[----:B------:R-:W-:Y:S02]  /*1360*/  ISETP.NE.OR P5, PT, R0, 0x2, !P5 ;  /* 0x000000020000780c */ /* 0x000fe40006fa5670 */
[----:B------:R-:W-:-:S06]  /*1370*/  LOP3.LUT R2, R70, 0x1f, RZ, 0xc0, !PT ;  /* 0x0000001f46027812 */ /* 0x000fcc00078ec0ff */
[----:B------:R-:W-:Y:S05]  /*1380*/  BRA.U UP1, `(.L_x_17) ;  /* 0x0000001101547547 */ /* 0x000fea000b800000 */
[----:B------:R-:W1:Y:S01]  /*1390*/  LDCU UR13, c[0x0][0x38c] ;  /* 0x00007180ff0d77ac */ /* 0x000e620008000800 */
[----:B------:R-:W2:Y:S01]  /*13a0*/  LDC R8, c[0x0][0x370] ;  /* 0x0000dc00ff087b82 */ /* 0x000ea20000000800 */
[----:B------:R-:W-:Y:S01]  /*13b0*/  PLOP3.LUT P1, PT, PT, PT, UP2, 0x80, 0x8 ;  /* 0x000000000008781c */ /* 0x000fe20003f2f028 */
[----:B------:R-:W-:Y:S01]  /*13c0*/  IMAD.MOV.U32 R15, RZ, RZ, 0x1 ;  /* 0x00000001ff0f7424 */ /* 0x000fe200078e00ff */
[----:B------:R-:W-:Y:S01]  /*13d0*/  ISETP.EQ.OR P4, PT, R2, RZ, P5 ;  /* 0x000000ff0200720c */ /* 0x000fe20002f82670 */
[----:B------:R-:W-:Y:S01]  /*13e0*/  IMAD.MOV.U32 R14, RZ, RZ, RZ ;  /* 0x000000ffff0e7224 */ /* 0x000fe200078e00ff */
[----:B------:R-:W-:Y:S02]  /*13f0*/  PLOP3.LUT P1, PT, P1, PT, PT, 0x8, 0x80 ;  /* 0x000000000080781c */ /* 0x000fe40000f2e170 */
[----:B------:R-:W-:Y:S01]  /*1400*/  CS2R R12, SRZ ;  /* 0x00000000000c7805 */ /* 0x000fe2000001ff00 */
[----:B------:R-:W-:Y:S01]  /*1410*/  IMAD.MOV.U32 R11, RZ, RZ, 0x1 ;  /* 0x00000001ff0b7424 */ /* 0x000fe200078e00ff */
[----:B------:R-:W4:Y:S01]  /*1420*/  LDC R0, c[0x0][0x374] ;  /* 0x0000dd00ff007b82 */ /* 0x000f220000000800 */
[----:B------:R-:W2:Y:S01]  /*1430*/  LDCU.64 UR22, c[0x0][0x348] ;  /* 0x00006900ff1677ac */ /* 0x000ea20008000a00 */
[----:B------:R-:W-:Y:S01]  /*1440*/  UMOV UR6, URZ ;  /* 0x000000ff00067c82 */ /* 0x000fe20008000000 */
[----:B-1----:R-:W-:-:S04]  /*1450*/  UIADD3 UR5, UPT, UPT, UR13, 0x1f, URZ ;  /* 0x0000001f0d057890 */ /* 0x002fc8000fffe0ff */
[----:B------:R-:W-:-:S04]  /*1460*/  USHF.R.S32.HI UR4, URZ, 0x1f, UR5 ;  /* 0x0000001fff047899 */ /* 0x000fc80008011405 */
[----:B------:R-:W-:-:S04]  /*1470*/  ULEA.HI UR4, UR4, UR5, URZ, 0x5 ;  /* 0x0000000504047291 */ /* 0x000fc8000f8f28ff */
[----:B------:R-:W-:Y:S02]  /*1480*/  USHF.R.S32.HI UR15, URZ, 0x5, UR4 ;  /* 0x00000005ff0f7899 */ /* 0x000fe40008011404 */
[----:B------:R-:W-:Y:S02]  /*1490*/  UIADD3 UR4, UPT, UPT, UR13, -0x1, URZ ;  /* 0xffffffff0d047890 */ /* 0x000fe4000fffe0ff */
[----:B------:R-:W-:Y:S02]  /*14a0*/  UISETP.LT.U32.AND UP0, UPT, UR15, 0x4, UPT ;  /* 0x000000040f00788c */ /* 0x000fe4000bf01070 */
[----:B------:R-:W-:Y:S02]  /*14b0*/  UISETP.GE.U32.AND UP1, UPT, UR4, -0x3f, UPT ;  /* 0xffffffc10400788c */ /* 0x000fe4000bf26070 */
[----:B------:R-:W-:Y:S02]  /*14c0*/  USEL UR14, UR15, 0x4, UP0 ;  /* 0x000000040f0e7887 */ /* 0x000fe40008000000 */
[----:B------:R-:W-:-:S02]  /*14d0*/  UIADD3 UR13, UPT, UPT, UR13, 0x3e, URZ ;  /* 0x0000003e0d0d7890 */ /* 0x000fc4000fffe0ff */
[----:B------:R-:W-:Y:S02]  /*14e0*/  UIADD3 UR5, UPT, UPT, UR14, -0x1, URZ ;  /* 0xffffffff0e057890 */ /* 0x000fe4000fffe0ff */
[----:B------:R-:W-:-:S03]  /*14f0*/  UIADD3 UR7, UPT, UPT, UR15, -UR14, URZ ;  /* 0x8000000e0f077290 */ /* 0x000fc6000fffe0ff */
[----:B------:R-:W-:-:S04]  /*1500*/  @UP1 UIADD3 UR5, UPT, UPT, UR14, URZ, URZ ;  /* 0x000000ff0e051290 */ /* 0x000fc8000fffe0ff */
[----:B--2---:R-:W-:-:S12]  /*1510*/  UIADD3 UR5, UPT, UPT, UR5, 0x1, URZ ;  /* 0x0000000105057890 */ /* 0x004fd8000fffe0ff */
.L_x_35:
[----:B------:R-:W-:Y:S01]  /*1520*/  UISETP.NE.AND UP0, UPT, UR37, URZ, UPT ;  /* 0x000000ff2500728c */ /* 0x000fe2000bf05270 */
[----:B------:R-:W1:Y:S08]  /*1530*/  S2UR UR37, SR_CgaCtaId ;  /* 0x00000000002579c3 */ /* 0x000e700000008800 */
[----:B------:R-:W-:Y:S05]  /*1540*/  BRA.U UP0, `(.L_x_18) ;  /* 0x0000000100347547 */ /* 0x000fea000b800000 */
[----:B------:R-:W2:Y:S01]  /*1550*/  S2R R2, SR_CgaCtaId ;  /* 0x0000000000027919 */ /* 0x000ea20000008800 */
[----:B------:R-:W-:-:S04]  /*1560*/  MOV R3, 0x400 ;  /* 0x0000040000037802 */ /* 0x000fc80000000f00 */
[----:B--2---:R-:W-:Y:S02]  /*1570*/  LEA R2, R2, R3, 0x18 ;  /* 0x0000000302027211 */ /* 0x004fe400078ec0ff */
[----:B------:R-:W-:-:S03]  /*1580*/  SHF.L.U32 R3, R11, 0x1f, RZ ;  /* 0x0000001f0b037819 */ /* 0x000fc600000006ff */
[----:B------:R-:W-:-:S04]  /*1590*/  IMAD R2, R12, 0x8, R2 ;  /* 0x000000080c027824 */ /* 0x000fc800078e0202 */
[----:B------:R-:W2:Y:S02]  /*15a0*/  SYNCS.PHASECHK.TRANS64.TRYWAIT P0, [R2+URZ+0xf0], R3 ;  /* 0x0000f003020075a7 */ /* 0x000ea400080011ff */
[----:B--2---:R-:W-:Y:S05]  /*15b0*/  @!P0 BRA `(.L_x_19) ;  /* 0x0000005400b08947 */ /* 0x004fea0003800000 */
.L_x_115:
[----:B------:R-:W-:Y:S01]  /*15c0*/  VIADD R12, R12, 0x1 ;  /* 0x000000010c0c7836 */ /* 0x000fe20000000000 */
[----:B------:R2:W-:Y:S04]  /*15d0*/  SYNCS.ARRIVE.TRANS64.A1T0 RZ, [R2+URZ+0xe0], RZ ;  /* 0x0000e0ff02ff79a7 */ /* 0x0005e800081000ff */
[----:B------:R-:W-:-:S04]  /*15e0*/  ISETP.NE.AND P0, PT, R12, 0x2, PT ;  /* 0x000000020c00780c */ /* 0x000fc80003f05270 */
[----:B------:R-:W-:Y:S02]  /*15f0*/  SEL R12, R12, RZ, P0 ;  /* 0x000000ff0c0c7207 */ /* 0x000fe40000000000 */
[----:B--2---:R-:W-:-:S04]  /*1600*/  SEL R2, RZ, 0x1, P0 ;  /* 0x00000001ff027807 */ /* 0x004fc80000000000 */
[----:B------:R-:W-:-:S07]  /*1610*/  LOP3.LUT R11, R11, R2, RZ, 0x3c, !PT ;  /* 0x000000020b0b7212 */ /* 0x000fce00078e3cff */
.L_x_18:
[----:B------:R-:W-:Y:S01]  /*1620*/  UMOV UR4, 0x400 ;  /* 0x0000040000047882 */ /* 0x000fe20000000000 */
[----:B------:R-:W-:Y:S01]  /*1630*/  SHF.L.U32 R2, R15, 0x1f, RZ ;  /* 0x0000001f0f027819 */ /* 0x000fe200000006ff */
[----:B-1----:R-:W-:Y:S01]  /*1640*/  ULEA UR4, UR37, UR4, 0x18 ;  /* 0x0000000425047291 */ /* 0x002fe2000f8ec0ff */
[----:B------:R-:W-:Y:S01]  /*1650*/  R2UR UR35, R21 ;  /* 0x00000000152372ca */ /* 0x000fe200000e0000 */
[----:B------:R-:W-:Y:S01]  /*1660*/  UISETP.GE.U32.AND UP0, UPT, UR13, 0x3f, UPT ;  /* 0x0000003f0d00788c */ /* 0x000fe2000bf06070 */
[----:B------:R-:W-:Y:S01]  /*1670*/  R2UR UR11, R20 ;  /* 0x00000000140b72ca */ /* 0x000fe200000e0000 */
[----:B------:R-:W-:Y:S01]  /*1680*/  ULEA UR8, UR6, UR4, 0x3 ;  /* 0x0000000406087291 */ /* 0x000fe2000f8e18ff */
[----:B------:R-:W-:-:S08]  /*1690*/  UMOV UR24, URZ ;  /* 0x000000ff00187c82 */ /* 0x000fd00008000000 */
[----:B------:R1:W2:Y:S01]  /*16a0*/  SYNCS.PHASECHK.TRANS64.TRYWAIT P0, [UR8+0x20], R2 ;  /* 0x00002002ff0075a7 */ /* 0x0002a20008001108 */
[----:B------:R-:W-:Y:S02]  /*16b0*/  USHF.L.U32 UR35, UR35, 0x6, URZ ;  /* 0x0000000623237899 */ /* 0x000fe400080006ff */
[----:B------:R-:W-:Y:S01]  /*16c0*/  USHF.L.U32 UR11, UR11, 0x6, URZ ;  /* 0x000000060b0b7899 */ /* 0x000fe200080006ff */
[----:B------:R-:W-:Y:S11]  /*16d0*/  BRA.U !UP0, `(.L_x_20) ;  /* 0x0000000108a47547 */ /* 0x000ff6000b800000 */
[----:B------:R-:W-:Y:S01]  /*16e0*/  UMOV UR16, URZ ;  /* 0x000000ff00107c82 */ /* 0x000fe20008000000 */
[----:B------:R-:W-:-:S05]  /*16f0*/  UMOV UR17, UR6 ;  /* 0x0000000600117c82 */ /* 0x000fca0008000000 */
.L_x_25:
[----:B-1----:R-:W-:Y:S01]  /*1700*/  ULEA UR33, UR17, UR4, 0x3 ;  /* 0x0000000411217291 */ /* 0x002fe2000f8e18ff */
[----:B--2---:R-:W-:Y:S01]  /*1710*/  @!P5 MOV R3, 0x2000 ;  /* 0x000020000003d802 */ /* 0x004fe20000000f00 */
[----:B--2---:R-:W-:Y:S10]  /*1720*/  @P0 BRA `(.L_x_21) ;  /* 0x00000000000c0947 */ /* 0x004ff40003800000 */
[----:B------:R-:W-:-:S04]  /*1730*/  SHF.L.U32 R4, R15, 0x1f, RZ ;  /* 0x0000001f0f047819 */ /* 0x000fc800000006ff */
[----:B------:R-:W2:Y:S02]  /*1740*/  SYNCS.PHASECHK.TRANS64.TRYWAIT P0, [UR33+0x20], R4 ;  /* 0x00002004ff0075a7 */ /* 0x000ea40008001121 */
[----:B--2---:R-:W-:Y:S05]  /*1750*/  @!P0 BRA `(.L_x_22) ;  /* 0x00000054005c8947 */ /* 0x004fea0003800000 */
.L_x_21:
[----:B------:R2:W-:Y:S01]  /*1760*/  @!P5 SYNCS.ARRIVE.TRANS64 RZ, [UR33], R3 ;  /* 0x00000003ffffd9a7 */ /* 0x0005e20008000021 */
[----:B------:R-:W-:Y:S04]  /*1770*/  BSSY.RECONVERGENT B0, `(.L_x_23) ;  /* 0x0000003000007945 */ /* 0x000fe80003800200 */
[----:B------:R-:W-:Y:S05]  /*1780*/  @P4 BRA `(.L_x_24) ;  /* 0x0000000000044947 */ /* 0x000fea0003800000 */
[----:B------:R-:W-:Y:S05]  /*1790*/  BPT.TRAP 0x1 ;  /* 0x000000040000795c */ /* 0x000fea0000300000 */
.L_x_24:
[----:B------:R-:W-:Y:S05]  /*17a0*/  BSYNC.RECONVERGENT B0 ;  /* 0x0000000000007941 */ /* 0x000fea0003800200 */
.L_x_23:
[----:B------:R-:W-:Y:S02]  /*17b0*/  UIADD3 UR6, UPT, UPT, UR17, 0x1, URZ ;  /* 0x0000000111067890 */ /* 0x000fe4000fffe0ff */
[----:B------:R-:W-:Y:S02]  /*17c0*/  UIADD3 UR26, UP1, UPT, UR22, 0x80, URZ ;  /* 0x00000080161a7890 */ /* 0x000fe4000ff3e0ff */
[----:B------:R-:W-:Y:S02]  /*17d0*/  UISETP.NE.AND UP0, UPT, UR6, 0x4, UPT ;  /* 0x000000040600788c */ /* 0x000fe4000bf05270 */
[----:B------:R-:W-:Y:S02]  /*17e0*/  USHF.L.U32 UR34, UR16, 0x5, URZ ;  /* 0x0000000510227899 */ /* 0x000fe400080006ff */
[----:B------:R-:W-:Y:S02]  /*17f0*/  USEL UR9, URZ, 0x1, UP0 ;  /* 0x00000001ff097887 */ /* 0x000fe40008000000 */
[----:B------:R-:W-:-:S02]  /*1800*/  USEL UR6, UR6, URZ, UP0 ;  /* 0x000000ff06067287 */ /* 0x000fc40008000000 */
[----:B------:R-:W-:Y:S02]  /*1810*/  UIADD3 UR20, UP0, UPT, UR22, 0x180, URZ ;  /* 0x0000018016147890 */ /* 0x000fe4000ff1e0ff */
[----:B------:R-:W-:Y:S01]  /*1820*/  ULEA UR8, UR6, UR4, 0x3 ;  /* 0x0000000406087291 */ /* 0x000fe2000f8e18ff */
[----:B------:R-:W-:Y:S01]  /*1830*/  LOP3.LUT R15, R15, UR9, RZ, 0x3c, !PT ;  /* 0x000000090f0f7c12 */ /* 0x000fe2000f8e3cff */
[----:B------:R-:W-:Y:S02]  /*1840*/  UIADD3.X UR27, UPT, UPT, URZ, UR23, URZ, UP1, !UPT ;  /* 0x00000017ff1b7290 */ /* 0x000fe40008ffe4ff */
[----:B------:R-:W-:Y:S01]  /*1850*/  UIADD3.X UR21, UPT, UPT, URZ, UR23, URZ, UP0, !UPT ;  /* 0x00000017ff157290 */ /* 0x000fe200087fe4ff */
[----:B-1----:R-:W-:Y:S01]  /*1860*/  SHF.L.U32 R2, R15, 0x1f, RZ ;  /* 0x0000001f0f027819 */ /* 0x002fe200000006ff */
[----:B------:R-:W-:Y:S01]  /*1870*/  UMOV UR18, 0x0 ;  /* 0x0000000000127882 */ /* 0x000fe20000000000 */
[----:B------:R-:W-:Y:S01]  /*1880*/  UMOV UR19, 0x10000000 ;  /* 0x1000000000137882 */ /* 0x000fe20000000000 */
[----:B------:R-:W-:Y:S01]  /*1890*/  UMOV UR12, UR36 ;  /* 0x00000024000c7c82 */ /* 0x000fe20008000000 */
[----:B------:R1:W1:Y:S01]  /*18a0*/  SYNCS.PHASECHK.TRANS64.TRYWAIT P0, [UR8+0x20], R2 ;  /* 0x00002002ff0075a7 */ /* 0x0002620008001108 */
[----:B------:R-:W-:Y:S01]  /*18b0*/  ULEA UR8, UR17, UR4, 0xc ;  /* 0x0000000411087291 */ /* 0x000fe2000f8e60ff */
[----:B------:R-:W-:Y:S01]  /*18c0*/  UMOV UR9, UR33 ;  /* 0x0000002100097c82 */ /* 0x000fe20008000000 */
[----:B------:R-:W-:-:S02]  /*18d0*/  UMOV UR10, UR34 ;  /* 0x00000022000a7c82 */ /* 0x000fc40008000000 */
[----:B------:R-:W-:Y:S02]  /*18e0*/  UIADD3 UR32, UPT, UPT, UR8, 0x3400, URZ ;  /* 0x0000340008207890 */ /* 0x000fe4000fffe0ff */
[----:B------:R-:W-:Y:S02]  /*18f0*/  UIADD3 UR8, UPT, UPT, UR8, 0x7400, URZ ;  /* 0x0000740008087890 */ /* 0x000fe4000fffe0ff */
[----:B------:R-:W-:Y:S01]  /*1900*/  UIADD3 UR16, UPT, UPT, UR16, 0x1, URZ ;  /* 0x0000000110107890 */ /* 0x000fe2000fffe0ff */
[----:B------:R-:W-:Y:S01]  /*1910*/  UMOV UR24, UR5 ;  /* 0x0000000500187c82 */ /* 0x000fe20008000000 */
[----:B------:R-:W-:Y:S02]  /*1920*/  UMOV UR17, UR6 ;  /* 0x0000000600117c82 */ /* 0x000fe40008000000 */
[----:B------:R-:W-:Y:S01]  /*1930*/  UISETP.NE.AND UP0, UPT, UR16, UR5, UPT ;  /* 0x000000051000728c */ /* 0x000fe2000bf05270 */
[----:B------:R1:W-:Y:S02]  /*1940*/  UTMALDG.3D [UR32], [UR26], desc[UR18] ;  /* 0x000012201a0075b4 */ /* 0x0003e40008011000 */
[----:B------:R1:W-:Y:S06]  /*1950*/  UTMALDG.3D [UR8], [UR20], desc[UR18] ;  /* 0x00001208140075b4 */ /* 0x0003ec0008011000 */
[----:B------:R-:W-:Y:S05]  /*1960*/  BRA.U UP0, `(.L_x_25) ;  /* 0xfffffffd00647547 */ /* 0x000fea000b83ffff */
.L_x_20:
[----:B-1----:R-:W-:Y:S01]  /*1970*/  ULEA UR8, UR6, UR4, 0x3 ;  /* 0x0000000406087291 */ /* 0x002fe2000f8e18ff */
[----:B------:R-:W-:Y:S01]  /*1980*/  SHF.L.U32 R2, R15, 0x1f, RZ ;  /* 0x0000001f0f027819 */ /* 0x000fe200000006ff */
[----:B------:R-:W-:Y:S01]  /*1990*/  @!P1 SYNCS.ARRIVE.TRANS64.A1T0 RZ, [UR4+0x78], RZ ;  /* 0x000078ffffff99a7 */ /* 0x000fe20008100004 */
[----:B------:R-:W-:-:S06]  /*19a0*/  UISETP.GT.AND UP0, UPT, UR15, UR14, UPT ;  /* 0x0000000e0f00728c */ /* 0x000fcc000bf04270 */
[----:B--2---:R1:W2:Y:S03]  /*19b0*/  SYNCS.PHASECHK.TRANS64.TRYWAIT P0, [UR8+0x20], R2 ;  /* 0x00002002ff0075a7 */ /* 0x0042a60008001108 */
[----:B------:R-:W-:Y:S05]  /*19c0*/  BRA.U !UP0, `(.L_x_26) ;  /* 0x0000000108a87547 */ /* 0x000fea000b800000 */
[----:B------:R-:W-:Y:S01]  /*19d0*/  UIADD3 UR21, UPT, UPT, UR7, UR24, URZ ;  /* 0x0000001807157290 */ /* 0x000fe2000fffe0ff */
[----:B------:R-:W-:-:S11]  /*19e0*/  UMOV UR25, UR6 ;  /* 0x0000000600197c82 */ /* 0x000fd60008000000 */
.L_x_31:
[----:B-1----:R-:W-:Y:S01]  /*19f0*/  ULEA UR17, UR25, UR4, 0x3 ;  /* 0x0000000419117291 */ /* 0x002fe2000f8e18ff */
[----:B--2---:R-:W-:Y:S01]  /*1a00*/  @!P5 MOV R3, 0x2000 ;  /* 0x000020000003d802 */ /* 0x004fe20000000f00 */
[----:B--2---:R-:W-:Y:S10]  /*1a10*/  @P0 BRA `(.L_x_27) ;  /* 0x00000000000c0947 */ /* 0x004ff40003800000 */
[----:B------:R-:W-:-:S04]  /*1a20*/  SHF.L.U32 R4, R15, 0x1f, RZ ;  /* 0x0000001f0f047819 */ /* 0x000fc800000006ff */
[----:B------:R-:W2:Y:S02]  /*1a30*/  SYNCS.PHASECHK.TRANS64.TRYWAIT P0, [UR17+0x20], R4 ;  /* 0x00002004ff0075a7 */ /* 0x000ea40008001111 */
[----:B--2---:R-:W-:Y:S05]  /*1a40*/  @!P0 BRA `(.L_x_28) ;  /* 0x0000005000b88947 */ /* 0x004fea0003800000 */
.L_x_27:
[----:B------:R2:W-:Y:S01]  /*1a50*/  @!P5 SYNCS.ARRIVE.TRANS64 RZ, [UR17], R3 ;  /* 0x00000003ffffd9a7 */ /* 0x0005e20008000011 */
[----:B------:R-:W-:Y:S04]  /*1a60*/  BSSY.RECONVERGENT B0, `(.L_x_29) ;  /* 0x0000003000007945 */ /* 0x000fe80003800200 */
[----:B------:R-:W-:Y:S05]  /*1a70*/  @P4 BRA `(.L_x_30) ;  /* 0x0000000000044947 */ /* 0x000fea0003800000 */
[----:B------:R-:W-:Y:S05]  /*1a80*/  BPT.TRAP 0x1 ;  /* 0x000000040000795c */ /* 0x000fea0000300000 */
.L_x_30:
[----:B------:R-:W-:Y:S05]  /*1a90*/  BSYNC.RECONVERGENT B0 ;  /* 0x0000000000007941 */ /* 0x000fea0003800200 */
.L_x_29:
        /* <DEDUP_REMOVED lines=20> */
[----:B------:R-:W-:Y:S01]  /*1be0*/  UIADD3 UR8, UPT, UPT, UR8, 0x7400, URZ ;  /* 0x0000740008087890 */ /* 0x000fe2000fffe0ff */
[----:B------:R-:W-:Y:S01]  /*1bf0*/  UMOV UR9, UR17 ;  /* 0x0000001100097c82 */ /* 0x000fe20008000000 */
[----:B------:R-:W-:Y:S01]  /*1c00*/  UMOV UR10, UR18 ;  /* 0x00000012000a7c82 */ /* 0x000fe20008000000 */
[----:B------:R-:W-:Y:S01]  /*1c10*/  UIADD3 UR24, UPT, UPT, UR24, 0x1, URZ ;  /* 0x0000000118187890 */ /* 0x000fe2000fffe0ff */
[----:B------:R-:W-:-:S03]  /*1c20*/  UMOV UR25, UR6 ;  /* 0x0000000600197c82 */ /* 0x000fc60008000000 */
[----:B------:R1:W-:Y:S01]  /*1c30*/  UTMALDG.3D [UR16], [UR30], desc[UR26] ;  /* 0x00001a101e0075b4 */ /* 0x0003e20008011000 */
[----:B------:R-:W-:Y:S01]  /*1c40*/  UISETP.NE.AND UP0, UPT, UR24, UR21, UPT ;  /* 0x000000151800728c */ /* 0x000fe2000bf05270 */
[----:B------:R1:W-:Y:S08]  /*1c50*/  UTMALDG.3D [UR8], [UR28], desc[UR26] ;  /* 0x00001a081c0075b4 */ /* 0x0003f00008011000 */
[----:B------:R-:W-:Y:S05]  /*1c60*/  BRA.U UP0, `(.L_x_31) ;  /* 0xfffffffd00607547 */ /* 0x000fea000b83ffff */
.L_x_26:
[C---:B-1----:R-:W-:Y:S01]  /*1c70*/  LEA R2, R14.reuse, UR4, 0x3 ;  /* 0x000000040e027c11 */ /* 0x042fe2000f8e18ff */
[----:B------:R-:W-:Y:S01]  /*1c80*/  NOP ;  /* 0x0000000000007918 */ /* 0x000fe20000000000 */
[----:B--2---:R-:W-:Y:S02]  /*1c90*/  SHF.L.U32 R3, R13, 0x1f, RZ ;  /* 0x0000001f0d037819 */ /* 0x004fe400000006ff */
[----:B------:R-:W-:Y:S02]  /*1ca0*/  LEA R4, R14, UR4, 0x4 ;  /* 0x000000040e047c11 */ /* 0x000fe4000f8e20ff */
[----:B------:R-:W1:Y:S02]  /*1cb0*/  SYNCS.PHASECHK.TRANS64.TRYWAIT P0, [R2+URZ+0x80], R3 ;  /* 0x00008003020075a7 */ /* 0x000e6400080011ff */
[----:B-1----:R-:W-:Y:S05]  /*1cc0*/  @!P0 BRA `(.L_x_32) ;  /* 0x0000005000308947 */ /* 0x002fea0003800000 */
.L_x_118:
[----:B------:R-:W2:Y:S01]  /*1cd0*/  LDS.128 R4, [R4+0x110] ;  /* 0x0001100004047984 */ /* 0x000ea20000000c00 */
[----:B---3--:R-:W-:Y:S01]  /*1ce0*/  ISETP.GE.AND P0, PT, R26, 0x1, PT ;  /* 0x000000011a00780c */ /* 0x008fe20003f06270 */
[----:B-1----:R-:W-:Y:S01]  /*1cf0*/  VIADD R2, R2, 0x90 ;  /* 0x0000009002027836 */ /* 0x002fe20000000000 */
[----:B------:R-:W-:Y:S01]  /*1d00*/  @!PT LDS RZ, [RZ] ;  /* 0x00000000fffff984 */ /* 0x000fe20000000800 */
[----:B------:R-:W-:Y:S01]  /*1d10*/  @!PT LDS RZ, [RZ] ;  /* 0x00000000fffff984 */ /* 0x000fe20000000800 */
[----:B------:R-:W-:Y:S01]  /*1d20*/  @!PT LDS RZ, [RZ] ;  /* 0x00000000fffff984 */ /* 0x000fe20000000800 */
[----:B------:R-:W-:Y:S01]  /*1d30*/  @!PT LDS RZ, [RZ] ;  /* 0x00000000fffff984 */ /* 0x000fe20000000800 */
[----:B------:R1:W-:Y:S06]  /*1d40*/  MEMBAR.ALL.CTA ;  /* 0x0000000000007992 */ /* 0x0003ec0000008000 */
[----:B-1----:R-:W1:Y:S01]  /*1d50*/  FENCE.VIEW.ASYNC.S ;  /* 0x00000000000073c6 */ /* 0x002e620000000000 */
[----:B------:R-:W-:-:S04]  /*1d60*/  PRMT R2, RZ, 0x654, R2 ;  /* 0x00000654ff027816 */ /* 0x000fc80000000002 */
[----:B-1----:R1:W-:Y:S01]  /*1d70*/  SYNCS.ARRIVE.TRANS64.RED.A1T0 RZ, [R2+URZ], RZ ;  /* 0x000000ff02ff79a7 */ /* 0x0023e200081004ff */
[----:B--2---:R-:W-:-:S13]  /*1d80*/  LOP3.LUT P2, RZ, R6, 0x1, RZ, 0xc0, !PT ;  /* 0x0000000106ff7812 */ /* 0x004fda000784c0ff */
[----:B------:R-:W-:Y:S01]  /*1d90*/  @P2 SHF.R.U32.HI R3, RZ, 0x10, R5 ;  /* 0x00000010ff032819 */ /* 0x000fe20000011605 */
[----:B------:R-:W-:Y:S01]  /*1da0*/  VOTEU.ANY UP0, P2 ;  /* 0x0000000000ff7886 */ /* 0x000fe20001000100 */
[----:B------:R-:W-:Y:S02]  /*1db0*/  @P2 MOV R10, R4 ;  /* 0x00000004000a2202 */ /* 0x000fe40000000f00 */
[----:B------:R-:W-:Y:S02]  /*1dc0*/  @P2 R2UR.BROADCAST UR8, R3 ;  /* 0x00000000030822ca */ /* 0x000fe400008e0000 */
[----:B------:R-:W-:-:S11]  /*1dd0*/  @P2 LOP3.LUT R9, R5, 0xffff, RZ, 0xc0, !PT ;  /* 0x0000ffff05092812 */ /* 0x000fd600078ec0ff */
[----:B------:R-:W-:Y:S01]  /*1de0*/  @UP0 UMOV UR36, UR8 ;  /* 0x0000000800240c82 */ /* 0x000fe20008000000 */
[----:B-1----:R-:W-:Y:S05]  /*1df0*/  @!P0 BRA `(.L_x_33) ;  /* 0x0000000000b88947 */ /* 0x002fea0003800000 */
[----:B------:R-:W4:Y:S01]  /*1e00*/  LDC.64 R4, c[0x0][0xb18] ;  /* 0x0002c600ff047b82 */ /* 0x000f220000000a00 */
[----:B------:R-:W-:-:S07]  /*1e10*/  ISETP.NE.AND P3, PT, R26, 0x1, PT ;  /* 0x000000011a00780c */ /* 0x000fce0003f65270 */
[----:B------:R-:W1:Y:S08]  /*1e20*/  LDC.64 R6, c[0x0][0xb10] ;  /* 0x0002c400ff067b82 */ /* 0x000e700000000a00 */
[----:B------:R-:W2:Y:S08]  /*1e30*/  LDC R16, c[0x0][0xb20] ;  /* 0x0002c800ff107b82 */ /* 0x000eb00000000800 */
[----:B------:R-:W3:Y:S01]  /*1e40*/  LDC R17, c[0x0][0xb0c] ;  /* 0x0002c300ff117b82 */ /* 0x000ee20000000800 */
[----:B----4-:R-:W-:Y:S01]  /*1e50*/  IMAD.HI.U32 R19, R0, R5, RZ ;  /* 0x0000000500137227 */ /* 0x010fe200078e00ff */
[----:B------:R-:W-:-:S03]  /*1e60*/  ISETP.NE.AND P0, PT, R4, 0x1, PT ;  /* 0x000000010400780c */ /* 0x000fc60003f05270 */
[----:B------:R-:W-:-:S03]  /*1e70*/  IMAD.HI.U32 R5, R9, R5, RZ ;  /* 0x0000000509057227 */ /* 0x000fc600078e00ff */
[----:B------:R-:W4:Y:S01]  /*1e80*/  LDC.64 R2, c[0x0][0xb28] ;  /* 0x0002ca00ff027b82 */ /* 0x000f220000000a00 */
[----:B-1----:R-:W-:-:S04]  /*1e90*/  IMAD.HI.U32 R20, R8, R6, RZ ;  /* 0x0000000608147227 */ /* 0x002fc800078e00ff */
[----:B------:R-:W-:Y:S01]  /*1ea0*/  IMAD.HI.U32 R21, R10, R6, RZ ;  /* 0x000000060a157227 */ /* 0x000fe200078e00ff */
[----:B------:R-:W-:Y:S02]  /*1eb0*/  SHF.R.U32.HI R20, RZ, R7, R20 ;  /* 0x00000007ff147219 */ /* 0x000fe40000011614 */
[-C--:B--2---:R-:W-:Y:S02]  /*1ec0*/  SHF.R.U32.HI R19, RZ, R16.reuse, R19 ;  /* 0x00000010ff137219 */ /* 0x084fe40000011613 */
[----:B------:R-:W-:Y:S02]  /*1ed0*/  SHF.R.U32.HI R5, RZ, R16, R5 ;  /* 0x00000010ff057219 */ /* 0x000fe40000011605 */
[----:B------:R-:W-:Y:S02]  /*1ee0*/  SEL R19, R0, R19, !P0 ;  /* 0x0000001300137207 */ /* 0x000fe40004000000 */
[----:B------:R-:W-:Y:S02]  /*1ef0*/  SHF.R.U32.HI R21, RZ, R7, R21 ;  /* 0x00000007ff157219 */ /* 0x000fe40000011615 */
[----:B---3--:R-:W-:-:S02]  /*1f00*/  ISETP.NE.AND P1, PT, R17, 0x1, PT ;  /* 0x000000011100780c */ /* 0x008fc40003f25270 */
[----:B------:R-:W-:Y:S02]  /*1f10*/  SEL R5, R9, R5, !P0 ;  /* 0x0000000509057207 */ /* 0x000fe40004000000 */
[----:B------:R-:W-:Y:S02]  /*1f20*/  SEL R20, R8, R20, !P1 ;  /* 0x0000001408147207 */ /* 0x000fe40004800000 */
[----:B------:R-:W-:Y:S01]  /*1f30*/  SEL R21, R10, R21, !P1 ;  /* 0x000000150a157207 */ /* 0x000fe20004800000 */
[----:B----4-:R-:W-:-:S04]  /*1f40*/  IMAD.HI.U32 R18, R19, R2, RZ ;  /* 0x0000000213127227 */ /* 0x010fc800078e00ff */
        /* <DEDUP_REMOVED lines=10> */
[----:B------:R-:W-:-:S04]  /*1ff0*/  @!P0 IMAD.HI.U32 R7, R21, R2, RZ ;  /* 0x0000000215078227 */ /* 0x000fc800078e00ff */
[----:B------:R-:W-:Y:S01]  /*2000*/  IMAD.MOV R2, RZ, RZ, -R6 ;  /* 0x000000ffff027224 */ /* 0x000fe200078e0a06 */
[----:B------:R-:W-:Y:S02]  /*2010*/  @!P0 SHF.R.U32.HI R3, RZ, R3, R7 ;  /* 0x00000003ff038219 */ /* 0x000fe40000011607 */
[----:B------:R-:W-:Y:S01]  /*2020*/  IADD3 R7, PT, PT, -R5, RZ, RZ ;  /* 0x000000ff05077210 */ /* 0x000fe20007ffe1ff */
[----:B------:R-:W-:Y:S01]  /*2030*/  IMAD R2, R26, R2, R5 ;  /* 0x000000021a027224 */ /* 0x000fe200078e0205 */
        /* <DEDUP_REMOVED lines=10> */
.L_x_33:
[----:B------:R-:W1:Y:S02]  /*20e0*/  LDCU UR8, c[0x0][0xb30] ;  /* 0x00016600ff0877ac */ /* 0x000e640008000800 */
[----:B-1----:R-:W-:-:S09]  /*20f0*/  UISETP.NE.AND UP0, UPT, UR8, 0x1, UPT ;  /* 0x000000010800788c */ /* 0x002fd2000bf05270 */
[----:B------:R-:W-:Y:S05]  /*2100*/  BRA.U UP0, `(.L_x_34) ;  /* 0x0000000100407547 */ /* 0x000fea000b800000 */
[----:B------:R-:W1:Y:S08]  /*2110*/  LDC.64 R4, c[0x0][0xb10] ;  /* 0x0002c400ff047b82 */ /* 0x000e700000000a00 */
[----:B------:R-:W2:Y:S08]  /*2120*/  LDC.64 R2, c[0x0][0xb18] ;  /* 0x0002c600ff027b82 */ /* 0x000eb00000000a00 */
[----:B------:R-:W3:Y:S08]  /*2130*/  LDC R6, c[0x0][0xb20] ;  /* 0x0002c800ff067b82 */ /* 0x000ef00000000800 */
[----:B------:R-:W4:Y:S01]  /*2140*/  LDC R7, c[0x0][0xb0c] ;  /* 0x0002c300ff077b82 */ /* 0x000f220000000800 */
[----:B-1----:R-:W-:-:S05]  /*2150*/  IMAD.HI.U32 R4, R10, R4, RZ ;  /* 0x000000040a047227 */ /* 0x002fca00078e00ff */
[----:B------:R-:W-:Y:S01]  /*2160*/  SHF.R.U32.HI R4, RZ, R5, R4 ;  /* 0x00000005ff047219 */ /* 0x000fe20000011604 */
[----:B--2---:R-:W-:Y:S01]  /*2170*/  IMAD.HI.U32 R3, R9, R3, RZ ;  /* 0x0000000309037227 */ /* 0x004fe200078e00ff */
[----:B------:R-:W-:-:S04]  /*2180*/  ISETP.NE.AND P0, PT, R2, 0x1, PT ;  /* 0x000000010200780c */ /* 0x000fc80003f05270 */
[----:B---3--:R-:W-:-:S04]  /*2190*/  SHF.R.U32.HI R3, RZ, R6, R3 ;  /* 0x00000006ff037219 */ /* 0x008fc80000011603 */
[----:B------:R-:W-:Y:S02]  /*21a0*/  SEL R3, R9, R3, !P0 ;  /* 0x0000000309037207 */ /* 0x000fe40004000000 */
[----:B----4-:R-:W-:-:S04]  /*21b0*/  ISETP.NE.AND P1, PT, R7, 0x1, PT ;  /* 0x000000010700780c */ /* 0x010fc80003f25270 */
[----:B------:R-:W-:-:S05]  /*21c0*/  SEL R4, R10, R4, !P1 ;  /* 0x000000040a047207 */ /* 0x000fca0004800000 */
[----:B------:R-:W-:Y:S02]  /*21d0*/  IMAD.IADD R5, R3, 0x1, -R4 ;  /* 0x0000000103057824 */ /* 0x000fe400078e0a04 */
[----:B------:R-:W-:Y:S02]  /*21e0*/  IMAD.IADD R3, R4, 0x1, -R3 ;  /* 0x0000000104037824 */ /* 0x000fe400078e0a03 */
[----:B------:R-:W-:Y:S02]  /*21f0*/  IMAD R10, R5, R7, R10 ;  /* 0x00000007050a7224 */ /* 0x000fe400078e020a */
[----:B------:R-:W-:-:S07]  /*2200*/  IMAD R9, R3, R2, R9 ;  /* 0x0000000203097224 */ /* 0x000fce00078e0209 */
.L_x_34:
[----:B------:R-:W-:Y:S01]  /*2210*/  VIADD R14, R14, 0x1 ;  /* 0x000000010e0e7836 */ /* 0x000fe20000000000 */
[----:B------:R-:W-:Y:S01]  /*2220*/  PLOP3.LUT P1, PT, PT, PT, PT, 0x80, 0x8 ;  /* 0x000000000008781c */ /* 0x000fe20003f2f070 */
[----:B------:R-:W-:Y:S02]  /*2230*/  IMAD.IADD R21, R10, 0x1, R59 ;  /* 0x000000010a157824 */ /* 0x000fe400078e023b */
[----:B------:R-:W-:Y:S01]  /*2240*/  IMAD.IADD R20, R9, 0x1, R58 ;  /* 0x0000000109147824 */ /* 0x000fe200078e023a */
[----:B------:R-:W-:-:S04]  /*2250*/  ISETP.NE.AND P0, PT, R14, 0x2, PT ;  /* 0x000000020e00780c */ /* 0x000fc80003f05270 */
[----:B------:R-:W-:Y:S02]  /*2260*/  SEL R2, RZ, 0x1, P0 ;  /* 0x00000001ff027807 */ /* 0x000fe40000000000 */
[----:B------:R-:W-:Y:S02]  /*2270*/  SEL R14, R14, RZ, P0 ;  /* 0x000000ff0e0e7207 */ /* 0x000fe40000000000 */
[----:B------:R-:W-:Y:S01]  /*2280*/  LOP3.LUT R13, R13, R2, RZ, 0x3c, !PT ;  /* 0x000000020d0d7212 */ /* 0x000fe200078e3cff */
[----:B------:R-:W-:Y:S06]  /*2290*/  @P2 BRA `(.L_x_35) ;  /* 0xfffffff000a02947 */ /* 0x000fec000383ffff */
[----:B------:R-:W-:Y:S01]  /*22a0*/  UIADD3 UR4, UPT, UPT, UR4, 0x20, URZ ;  /* 0x0000002004047890 */ /* 0x000fe2000fffe0ff */
[----:B------:R-:W-:-:S03]  /*22b0*/  SHF.L.U32 R2, R15, 0x1f, RZ ;  /* 0x0000001f0f027819 */ /* 0x000fc600000006ff */
[----:B------:R-:W-:-:S09]  /*22c0*/  ULEA UR5, UR6, UR4, 0x3 ;  /* 0x0000000406057291 */ /* 0x000fd2000f8e18ff */
[----:B------:R-:W1:Y:S02]  /*22d0*/  SYNCS.PHASECHK.TRANS64.TRYWAIT P0, [UR5], R2 ;  /* 0x00000002ff0075a7 */ /* 0x000e640008001105 */
[----:B-1----:R-:W-:Y:S05]  /*22e0*/  @!P0 BRA `(.L_x_36) ;  /* 0x0000004800bc8947 */ /* 0x002fea0003800000 */
.L_x_120:
[----:B------:R-:W-:-:S04]  /*22f0*/  UIADD3 UR6, UPT, UPT, UR6, 0x1, URZ ;  /* 0x0000000106067890 */ /* 0x000fc8000fffe0ff */
[----:B------:R-:W-:-:S04]  /*2300*/  UISETP.NE.AND UP0, UPT, UR6, 0x4, UPT ;  /* 0x000000040600788c */ /* 0x000fc8000bf05270 */
[----:B------:R-:W-:Y:S02]  /*2310*/  USEL UR7, URZ, 0x1, UP0 ;  /* 0x00000001ff077887 */ /* 0x000fe40008000000 */
[----:B------:R-:W-:-:S04]  /*2320*/  USEL UR6, UR6, URZ, UP0 ;  /* 0x000000ff06067287 */ /* 0x000fc80008000000 */
[----:B------:R-:W-:Y:S01]  /*2330*/  ULEA UR5, UR6, UR4, 0x3 ;  /* 0x0000000406057291 */ /* 0x000fe2000f8e18ff */
[----:B-1----:R-:W-:-:S04]  /*2340*/  LOP3.LUT R2, R15, UR7, RZ, 0x3c, !PT ;  /* 0x000000070f027c12 */ /* 0x002fc8000f8e3cff */
[----:B------:R-:W-:-:S04]  /*2350*/  SHF.L.U32 R3, R2, 0x1f, RZ ;  /* 0x0000001f02037819 */ /* 0x000fc800000006ff */
[----:B------:R-:W1:Y:S02]  /*2360*/  SYNCS.PHASECHK.TRANS64.TRYWAIT P0, [UR5], R3 ;  /* 0x00000003ff0075a7 */ /* 0x000e640008001105 */
[----:B-1----:R-:W-:Y:S05]  /*2370*/  @!P0 BRA `(.L_x_37) ;  /* 0x0000004800b08947 */ /* 0x002fea0003800000 */
.L_x_122:
[----:B------:R-:W-:-:S04]  /*2380*/  UIADD3 UR6, UPT, UPT, UR6, 0x1, URZ ;  /* 0x0000000106067890 */ /* 0x000fc8000fffe0ff */
[----:B------:R-:W-:-:S04]  /*2390*/  UISETP.NE.AND UP0, UPT, UR6, 0x4, UPT ;  /* 0x000000040600788c */ /* 0x000fc8000bf05270 */
[----:B------:R-:W-:Y:S02]  /*23a0*/  USEL UR7, URZ, 0x1, UP0 ;  /* 0x00000001ff077887 */ /* 0x000fe40008000000 */
[----:B------:R-:W-:-:S04]  /*23b0*/  USEL UR6, UR6, URZ, UP0 ;  /* 0x000000ff06067287 */ /* 0x000fc80008000000 */
[----:B------:R-:W-:Y:S01]  /*23c0*/  ULEA UR5, UR6, UR4, 0x3 ;  /* 0x0000000406057291 */ /* 0x000fe2000f8e18ff */
[----:B------:R-:W-:-:S04]  /*23d0*/  LOP3.LUT R2, R2, UR7, RZ, 0x3c, !PT ;  /* 0x0000000702027c12 */ /* 0x000fc8000f8e3cff */
[----:B-1----:R-:W-:-:S04]  /*23e0*/  SHF.L.U32 R3, R2, 0x1f, RZ ;  /* 0x0000001f02037819 */ /* 0x002fc800000006ff */
[----:B------:R-:W1:Y:S02]  /*23f0*/  SYNCS.PHASECHK.TRANS64.TRYWAIT P0, [UR5], R3 ;  /* 0x00000003ff0075a7 */ /* 0x000e640008001105 */
[----:B-1----:R-:W-:Y:S05]  /*2400*/  @!P0 BRA `(.L_x_38) ;  /* 0x0000004800a48947 */ /* 0x002fea0003800000 */
.L_x_124:
[----:B------:R-:W-:-:S04]  /*2410*/  UIADD3 UR6, UPT, UPT, UR6, 0x1, URZ ;  /* 0x0000000106067890 */ /* 0x000fc8000fffe0ff */
[----:B------:R-:W-:-:S04]  /*2420*/  UISETP.NE.AND UP0, UPT, UR6, 0x4, UPT ;  /* 0x000000040600788c */ /* 0x000fc8000bf05270 */
[----:B------:R-:W-:Y:S02]  /*2430*/  USEL UR5, URZ, 0x1, UP0 ;  /* 0x00000001ff057887 */ /* 0x000fe40008000000 */
[----:B------:R-:W-:-:S04]  /*2440*/  USEL UR6, UR6, URZ, UP0 ;  /* 0x000000ff06067287 */ /* 0x000fc80008000000 */
[----:B------:R-:W-:Y:S01]  /*2450*/  ULEA UR6, UR6, UR4, 0x3 ;  /* 0x0000000406067291 */ /* 0x000fe2000f8e18ff */
[----:B------:R-:W-:-:S04]  /*2460*/  LOP3.LUT R2, R2, UR5, RZ, 0x3c, !PT ;  /* 0x0000000502027c12 */ /* 0x000fc8000f8e3cff */
[----:B------:R-:W-:Y:S01]  /*2470*/  SHF.L.U32 R2, R2, 0x1f, RZ ;  /* 0x0000001f02027819 */ /* 0x000fe200000006ff */
[----:B-1--4-:R-:W-:-:S07]  /*2480*/  IMAD.U32 R0, RZ, RZ, UR6 ;  /* 0x00000006ff007e24 */ /* 0x012fce000f8e00ff */
.L_x_39:
[----:B-1----:R1:W2:Y:S02]  /*2490*/  SYNCS.PHASECHK.TRANS64.TRYWAIT P0, [R0+URZ], R2 ;  /* 0x00000002000075a7 */ /* 0x0022a400080011ff */
[----:B--2---:R-:W-:Y:S05]  /*24a0*/  @!P0 NANOSLEEP.SYNCS 0x989680 ;  /* 0x009896800000895d */ /* 0x004fea0003900000 */
[----:B------:R-:W2:Y:S02]  /*24b0*/  @!P0 SYNCS.PHASECHK.TRANS64 P0, [R0+URZ], R2 ;  /* 0x00000002000085a7 */ /* 0x000ea400080010ff */
[----:B--2---:R-:W-:Y:S05]  /*24c0*/  @P0 EXIT ;  /* 0x000000000000094d */ /* 0x004fea0003800000 */
[----:B------:R-:W-:Y:S05]  /*24d0*/  BRA `(.L_x_39) ;  /* 0xfffffffc00ec7947 */ /* 0x000fea000383ffff */
.L_x_17:
[----:B------:R-:W-:-:S04]  /*24e0*/  UISETP.NE.AND UP1, UPT, UR37, URZ, UPT ;  /* 0x000000ff2500728c */ /* 0x000fc8000bf25270 */
[----:B------:R-:W-:-:S09]  /*24f0*/  UISETP.NE.OR UP1, UPT, UR8, 0x1, UP1 ;  /* 0x000000010800788c */ /* 0x000fd20008f25670 */
[----:B------:R-:W-:Y:S05]  /*2500*/  BRA.U UP1, `(.L_x_40) ;  /* 0x0000000501487547 */ /* 0x000fea000b800000 */
[----:B------:R-:W-:Y:S01]  /*2510*/  ISETP.NE.AND P2, PT, R2, RZ, PT ;  /* 0x000000ff0200720c */ /* 0x000fe20003f45270 */
[----:B------:R-:W-:Y:S01]  /*2520*/  IMAD.MOV.U32 R12, RZ, RZ, 0x1 ;  /* 0x00000001ff0c7424 */ /* 0x000fe200078e00ff */
[----:B------:R-:W-:Y:S02]  /*2530*/  CS2R R10, SRZ ;  /* 0x00000000000a7805 */ /* 0x000fe4000001ff00 */
[----:B------:R-:W-:Y:S01]  /*2540*/  CS2R R8, SRZ ;  /* 0x0000000000087805 */ /* 0x000fe2000001ff00 */
[----:B------:R-:W-:Y:S01]  /*2550*/  UMOV UR4, 0x400 ;  /* 0x0000040000047882 */ /* 0x000fe20000000000 */
[----:B------:R-:W-:Y:S01]  /*2560*/  UMOV UR6, URZ ;  /* 0x000000ff00067c82 */ /* 0x000fe20008000000 */
[----:B------:R-:W-:-:S12]  /*2570*/  ULEA UR37, UR37, UR4, 0x18 ;  /* 0x0000000425257291 */ /* 0x000fd8000f8ec0ff */
.L_x_44:
[----:B------:R-:W-:Y:S02]  /*2580*/  LEA R0, R8, UR37, 0x3 ;  /* 0x0000002508007c11 */ /* 0x000fe4000f8e18ff */
[----:B------:R-:W-:-:S03]  /*2590*/  SHF.L.U32 R4, R9, 0x1f, RZ ;  /* 0x0000001f09047819 */ /* 0x000fc600000006ff */
[----:B------:R-:W-:Y:S01]  /*25a0*/  VIADD R5, R0, 0xf0 ;  /* 0x000000f000057836 */ /* 0x000fe20000000000 */
[----:B------:R-:W1:Y:S02]  /*25b0*/  SYNCS.PHASECHK.TRANS64.TRYWAIT P0, [R0+URZ+0xe0], R4 ;  /* 0x0000e004000075a7 */ /* 0x000e6400080011ff */
[----:B-1----:R-:W-:Y:S05]  /*25c0*/  @!P0 BRA `(.L_x_41) ;  /* 0x00000048004c8947 */ /* 0x002fea0003800000 */
.L_x_125:
[----:B------:R-:W-:Y:S01]  /*25d0*/  ULEA UR5, UR6, UR37, 0x3 ;  /* 0x0000002506057291 */ /* 0x000fe2000f8e18ff */
[----:B-1----:R-:W-:Y:S01]  /*25e0*/  PRMT R0, RZ, 0x654, R5 ;  /* 0x00000654ff007816 */ /* 0x002fe20000000005 */
[----:B------:R-:W-:Y:S01]  /*25f0*/  @!P2 IMAD.MOV.U32 R4, RZ, RZ, 0x10 ;  /* 0x00000010ff04a424 */ /* 0x000fe200078e00ff */
[----:B------:R-:W-:Y:S01]  /*2600*/  SHF.L.U32 R5, R12, 0x1f, RZ ;  /* 0x0000001f0c057819 */ /* 0x000fe200000006ff */
[----:B------:R-:W-:Y:S01]  /*2610*/  UIADD3 UR4, UPT, UPT, UR5, 0x80, URZ ;  /* 0x0000008005047890 */ /* 0x000fe2000fffe0ff */
[----:B------:R1:W-:Y:S05]  /*2620*/  SYNCS.ARRIVE.TRANS64.RED.A1T0 RZ, [R0+URZ], RZ ;  /* 0x000000ff00ff79a7 */ /* 0x0003ea00081004ff */
[----:B------:R-:W-:Y:S01]  /*2630*/  IMAD.U32 R6, RZ, RZ, UR4 ;  /* 0x00000004ff067e24 */ /* 0x000fe2000f8e00ff */
[----:B------:R-:W2:Y:S04]  /*2640*/  SYNCS.PHASECHK.TRANS64.TRYWAIT P0, [UR5+0x90], R5 ;  /* 0x00009005ff0075a7 */ /* 0x000ea80008001105 */
[----:B------:R-:W-:Y:S01]  /*2650*/  PRMT R6, R2, 0x654, R6 ;  /* 0x0000065402067816 */ /* 0x000fe20000000006 */
[----:B-12---:R-:W-:Y:S06]  /*2660*/  @!P0 BRA `(.L_x_42) ;  /* 0x0000004800388947 */ /* 0x006fec0003800000 */
.L_x_127:
[----:B------:R-:W-:Y:S01]  /*2670*/  ULEA UR4, UR6, UR37, 0x4 ;  /* 0x0000002506047291 */ /* 0x000fe2000f8e20ff */
[----:B------:R-:W-:Y:S01]  /*2680*/  SEL R3, R6, R3, !P2 ;  /* 0x0000000306037207 */ /* 0x000fe20005000000 */
[----:B------:R-:W-:Y:S01]  /*2690*/  UIADD3 UR5, UPT, UPT, UR5, 0x80, URZ ;  /* 0x0000008005057890 */ /* 0x000fe2000fffe0ff */
[----:B-1----:R-:W-:Y:S01]  /*26a0*/  LEA R0, R11, UR37, 0x3 ;  /* 0x000000250b007c11 */ /* 0x002fe2000f8e18ff */
[----:B------:R-:W-:Y:S01]  /*26b0*/  UIADD3 UR4, UPT, UPT, UR4, 0x110, URZ ;  /* 0x0000011004047890 */ /* 0x000fe2000fffe0ff */
[----:B------:R1:W-:Y:S01]  /*26c0*/  @!P2 SYNCS.ARRIVE.TRANS64.RED RZ, [R3+URZ], R4 ;  /* 0x0000000403ffa9a7 */ /* 0x0003e200080004ff */
[----:B------:R-:W-:Y:S01]  /*26d0*/  UIADD3 UR6, UPT, UPT, UR6, 0x1, URZ ;  /* 0x0000000106067890 */ /* 0x000fe2000fffe0ff */
[----:B------:R-:W-:-:S03]  /*26e0*/  VIADD R8, R8, 0x1 ;  /* 0x0000000108087836 */ /* 0x000fc60000000000 */
[----:B------:R-:W-:Y:S02]  /*26f0*/  UISETP.NE.AND UP0, UPT, UR6, 0x2, UPT ;  /* 0x000000020600788c */ /* 0x000fe4000bf05270 */
[----:B------:R-:W-:Y:S01]  /*2700*/  ISETP.NE.AND P0, PT, R8, 0x2, PT ;  /* 0x000000020800780c */ /* 0x000fe20003f05270 */
[----:B------:R-:W-:Y:S06]  /*2710*/  UGETNEXTWORKID.BROADCAST [UR4], [UR5] ;  /* 0x00000000040073ca */ /* 0x000fec0008000100 */
[----:B------:R-:W-:Y:S02]  /*2720*/  USEL UR4, URZ, 0x1, UP0 ;  /* 0x00000001ff047887 */ /* 0x000fe40008000000 */
[----:B------:R-:W-:-:S04]  /*2730*/  USEL UR6, UR6, URZ, UP0 ;  /* 0x000000ff06067287 */ /* 0x000fc80008000000 */
[----:B------:R-:W-:Y:S02]  /*2740*/  LOP3.LUT R12, R12, UR4, RZ, 0x3c, !PT ;  /* 0x000000040c0c7c12 */ /* 0x000fe4000f8e3cff */
[----:B-1----:R-:W-:-:S04]  /*2750*/  SHF.L.U32 R4, R10, 0x1f, RZ ;  /* 0x0000001f0a047819 */ /* 0x002fc800000006ff */
[----:B------:R-:W1:Y:S02]  /*2760*/  SYNCS.PHASECHK.TRANS64.TRYWAIT P1, [R0+URZ+0x80], R4 ;  /* 0x00008004000075a7 */ /* 0x000e6400080211ff */
[----:B-1----:R-:W-:Y:S05]  /*2770*/  @!P1 BRA `(.L_x_43) ;  /* 0x00000048000c9947 */ /* 0x002fea0003800000 */
.L_x_128:
[C---:B-1----:R-:W-:Y:S01]  /*2780*/  LEA R4, R11.reuse, UR37, 0x4 ;  /* 0x000000250b047c11 */ /* 0x042fe2000f8e20ff */
[----:B------:R-:W-:Y:S01]  /*2790*/  VIADD R0, R0, 0x90 ;  /* 0x0000009000007836 */ /* 0x000fe20000000000 */
[----:B------:R-:W-:Y:S01]  /*27a0*/  SEL R8, R8, RZ, P0 ;  /* 0x000000ff08087207 */ /* 0x000fe20000000000 */
[----:B------:R-:W-:-:S03]  /*27b0*/  VIADD R11, R11, 0x1 ;  /* 0x000000010b0b7836 */ /* 0x000fc60000000000 */
[----:B------:R-:W1:Y:S01]  /*27c0*/  LDS.128 R4, [R4+0x110] ;  /* 0x0001100004047984 */ /* 0x000e620000000c00 */
[----:B------:R-:W-:Y:S02]  /*27d0*/  PRMT R0, RZ, 0x654, R0 ;  /* 0x00000654ff007816 */ /* 0x000fe40000000000 */
[C---:B------:R-:W-:Y:S01]  /*27e0*/  ISETP.NE.AND P1, PT, R11.reuse, 0x2, PT ;  /* 0x000000020b00780c */ /* 0x040fe20003f25270 */
[----:B------:R-:W-:Y:S01]  /*27f0*/  @!PT LDS RZ, [RZ] ;  /* 0x00000000fffff984 */ /* 0x000fe20000000800 */
[----:B------:R-:W-:Y:S01]  /*2800*/  @!PT LDS RZ, [RZ] ;  /* 0x00000000fffff984 */ /* 0x000fe20000000800 */
[----:B------:R-:W-:Y:S01]  /*2810*/  @!PT LDS RZ, [RZ] ;  /* 0x00000000fffff984 */ /* 0x000fe20000000800 */
[----:B------:R-:W-:Y:S01]  /*2820*/  @!PT LDS RZ, [RZ] ;  /* 0x00000000fffff984 */ /* 0x000fe20000000800 */
[----:B------:R2:W-:Y:S06]  /*2830*/  MEMBAR.ALL.CTA ;  /* 0x0000000000007992 */ /* 0x0005ec0000008000 */
[----:B--2---:R-:W2:Y:S01]  /*2840*/  FENCE.VIEW.ASYNC.S ;  /* 0x00000000000073c6 */ /* 0x004ea20000000000 */
[----:B------:R-:W-:Y:S01]  /*2850*/  SEL R11, R11, RZ, P1 ;  /* 0x000000ff0b0b7207 */ /* 0x000fe20000800000 */
[----:B--2---:R2:W-:Y:S01]  /*2860*/  SYNCS.ARRIVE.TRANS64.RED.A1T0 RZ, [R0+URZ], RZ ;  /* 0x000000ff00ff79a7 */ /* 0x0045e200081004ff */
[----:B-1----:R-:W-:-:S02]  /*2870*/  LOP3.LUT P3, RZ, R6, 0x1, RZ, 0xc0, !PT ;  /* 0x0000000106ff7812 */ /* 0x002fc4000786c0ff */
[----:B------:R-:W-:-:S04]  /*2880*/  SEL R4, RZ, 0x1, P1 ;  /* 0x00000001ff047807 */ /* 0x000fc80000800000 */
[----:B------:R-:W-:Y:S02]  /*2890*/  LOP3.LUT R10, R10, R4, RZ, 0x3c, !PT ;  /* 0x000000040a0a7212 */ /* 0x000fe400078e3cff */
[----:B--2---:R-:W-:-:S04]  /*28a0*/  SEL R0, RZ, 0x1, P0 ;  /* 0x00000001ff007807 */ /* 0x004fc80000000000 */
[----:B------:R-:W-:Y:S01]  /*28b0*/  LOP3.LUT R9, R9, R0, RZ, 0x3c, !PT ;  /* 0x0000000009097212 */ /* 0x000fe200078e3cff */
[----:B------:R-:W-:Y:S06]  /*28c0*/  @P3 BRA `(.L_x_44) ;  /* 0xfffffffc002c3947 */ /* 0x000fec000383ffff */
[----:B------:R-:W-:Y:S01]  /*28d0*/  ULEA UR5, UR6, UR37, 0x3 ;  /* 0x0000002506057291 */ /* 0x000fe2000f8e18ff */
[----:B------:R-:W-:-:S08]  /*28e0*/  SHF.L.U32 R2, R12, 0x1f, RZ ;  /* 0x0000001f0c027819 */ /* 0x000fd000000006ff */
[----:B------:R-:W1:Y:S02]  /*28f0*/  SYNCS.PHASECHK.TRANS64 P0, [UR5+0x90], R2 ;  /* 0x00009002ff0075a7 */ /* 0x000e640008001005 */
[----:B-1----:R-:W-:Y:S05]  /*2900*/  @P0 BRA `(.L_x_45) ;  /* 0x0000000000080947 */ /* 0x002fea0003800000 */
[----:B------:R-:W1:Y:S02]  /*2910*/  SYNCS.PHASECHK.TRANS64.TRYWAIT P0, [UR5+0x90], R2 ;  /* 0x00009002ff0075a7 */ /* 0x000e640008001105 */
[----:B-1----:R-:W-:Y:S05]  /*2920*/  @!P0 BRA `(.L_x_46) ;  /* 0x0000004400b48947 */ /* 0x002fea0003800000 */
.L_x_45:
[----:B------:R-:W-:-:S04]  /*2930*/  UIADD3 UR4, UPT, UPT, UR6, 0x1, URZ ;  /* 0x0000000106047890 */ /* 0x000fc8000fffe0ff */
[----:B------:R-:W-:-:S04]  /*2940*/  UISETP.NE.AND UP0, UPT, UR4, 0x2, UPT ;  /* 0x000000020400788c */ /* 0x000fc8000bf05270 */
[----:B------:R-:W-:Y:S02]  /*2950*/  USEL UR7, URZ, 0x1, UP0 ;  /* 0x00000001ff077887 */ /* 0x000fe40008000000 */
[----:B------:R-:W-:-:S04]  /*2960*/  USEL UR4, UR4, URZ, UP0 ;  /* 0x000000ff04047287 */ /* 0x000fc80008000000 */
[----:B------:R-:W-:Y:S01]  /*2970*/  ULEA UR4, UR4, UR37, 0x3 ;  /* 0x0000002504047291 */ /* 0x000fe2000f8e18ff */
[----:B-1----:R-:W-:-:S04]  /*2980*/  LOP3.LUT R2, R12, UR7, RZ, 0x3c, !PT ;  /* 0x000000070c027c12 */ /* 0x002fc8000f8e3cff */
[----:B------:R-:W-:-:S04]  /*2990*/  SHF.L.U32 R0, R2, 0x1f, RZ ;  /* 0x0000001f02007819 */ /* 0x000fc800000006ff */
[----:B------:R-:W1:Y:S02]  /*29a0*/  SYNCS.PHASECHK.TRANS64 P0, [UR4+0x90], R0 ;  /* 0x00009000ff0075a7 */ /* 0x000e640008001004 */
[----:B-1----:R-:W-:Y:S05]  /*29b0*/  @P0 EXIT ;  /* 0x000000000000094d */ /* 0x002fea0003800000 */
[----:B------:R-:W-:Y:S02]  /*29c0*/  SHF.L.U32 R2, R2, 0x1f, RZ ;  /* 0x0000001f02027819 */ /* 0x000fe400000006ff */
[----:B------:R-:W-:-:S07]  /*29d0*/  MOV R0, UR4 ;  /* 0x0000000400007c02 */ /* 0x000fce0008000f00 */
.L_x_47:
[----:B-1----:R1:W2:Y:S02]  /*29e0*/  SYNCS.PHASECHK.TRANS64.TRYWAIT P0, [R0+URZ+0x90], R2 ;  /* 0x00009002000075a7 */ /* 0x0022a400080011ff */
[----:B--2---:R-:W-:Y:S05]  /*29f0*/  @!P0 NANOSLEEP.SYNCS 0x989680 ;  /* 0x009896800000895d */ /* 0x004fea0003900000 */
[----:B------:R-:W2:Y:S02]  /*2a00*/  @!P0 SYNCS.PHASECHK.TRANS64 P0, [R0+URZ+0x90], R2 ;  /* 0x00009002000085a7 */ /* 0x000ea400080010ff */
[----:B--2---:R-:W-:Y:S05]  /*2a10*/  @P0 EXIT ;  /* 0x000000000000094d */ /* 0x004fea0003800000 */
[----:B------:R-:W-:Y:S05]  /*2a20*/  BRA `(.L_x_47) ;  /* 0xfffffffc00ec7947 */ /* 0x000fea000383ffff */
.L_x_40:
[----:B------:R-:W-:-:S09]  /*2a30*/  UISETP.NE.AND UP1, UPT, UR8, URZ, UPT ;  /* 0x000000ff0800728c */ /* 0x000fd2000bf25270 */
[----:B------:R-:W-:Y:S05]  /*2a40*/  BRA.U UP1, `(.L_x_48) ;  /* 0x0000000d01947547 */ /* 0x000fea000b800000 */
[----:B------:R-:W-:Y:S01]  /*2a50*/  UMOV UR4, 0x40 ;  /* 0x0000004000047882 */ /* 0x000fe20000000000 */
[----:B------:R-:W-:Y:S01]  /*2a60*/  NOP ;  /* 0x0000000000007918 */ /* 0x000fe20000000000 */
[----:B------:R-:W-:Y:S01]  /*2a70*/  ULEA UR4, UR37, UR4, 0x18 ;  /* 0x0000000425047291 */ /* 0x000fe2000f8ec0ff */
[----:B------:R-:W-:Y:S02]  /*2a80*/  UMOV UR5, 0x400 ;  /* 0x0000040000057882 */ /* 0x000fe40000000000 */
[----:B------:R-:W-:-:S06]  /*2a90*/  ULEA UR37, UR37, UR5, 0x18 ;  /* 0x0000000525257291 */ /* 0x000fcc000f8ec0ff */
[----:B------:R-:W1:Y:S02]  /*2aa0*/  LDS.U8 R0, [UR4+0x1c] ;  /* 0x00001c04ff007984 */ /* 0x000e640008000000 */
[----:B-1----:R-:W-:-:S13]  /*2ab0*/  ISETP.NE.AND P0, PT, R0, RZ, PT ;  /* 0x000000ff0000720c */ /* 0x002fda0003f05270 */
[----:B------:R-:W-:Y:S05]  /*2ac0*/  @P0 BRA `(.L_x_49) ;  /* 0x0000000000580947 */ /* 0x000fea0003800000 */
[----:B------:R-:W-:-:S13]  /*2ad0*/  ELECT P0, URZ, PT ;  /* 0x0000000000ff782f */ /* 0x000fda0003800000 */
[----:B------:R-:W-:Y:S05]  /*2ae0*/  @!P0 BRA `(.L_x_50) ;  /* 0x0000000000608947 */ /* 0x000fea0003800000 */
[----:B------:R-:W-:Y:S01]  /*2af0*/  UMOV UR5, 0x10 ;  /* 0x0000001000057882 */ /* 0x000fe20000000000 */
[----:B------:R-:W-:Y:S01]  /*2b00*/  HFMA2 R0, -RZ, RZ, 0, 5.9604644775390625e-08 ;  /* 0x00000001ff007431 */ /* 0x000fe200000001ff */
[----:B------:R-:W-:-:S03]  /*2b10*/  MOV R2, 0xffff ;  /* 0x0000ffff00027802 */ /* 0x000fc60000000f00 */
[----:B------:R-:W-:Y:S04]  /*2b20*/  DEPBAR.LE SB1, 0x36 ;  /* 0x00009d800000791a */ /* 0x000fe80000000000 */
[----:B------:R-:W1:Y:S02]  /*2b30*/  UTCATOMSWS.FIND_AND_SET.ALIGN UP0, UR5, UR5 ;  /* 0x00000005000575e3 */ /* 0x000e640008000800 */
[----:B-1----:R-:W-:Y:S01]  /*2b40*/  MOV R3, UR5 ;  /* 0x0000000500037c02 */ /* 0x002fe20008000f00 */
[----:B------:R-:W-:Y:S06]  /*2b50*/  BRA.U UP0, `(.L_x_51) ;  /* 0x0000000100187547 */ /* 0x000fec000b800000 */
.L_x_52:
[----:B------:R-:W-:Y:S05]  /*2b60*/  NANOSLEEP 0x64 ;  /* 0x000000640000795d */ /* 0x000fea0003800000 */
[----:B------:R-:W-:-:S05]  /*2b70*/  UMOV UR5, 0x10 ;  /* 0x0000001000057882 */ /* 0x000fca0000000000 */
[----:B------:R-:W-:Y:S04]  /*2b80*/  DEPBAR.LE SB1, 0x36 ;  /* 0x00009d800000791a */ /* 0x000fe80000000000 */
[----:B------:R-:W1:Y:S02]  /*2b90*/  UTCATOMSWS.FIND_AND_SET.ALIGN UP0, UR5, UR5 ;  /* 0x00000005000575e3 */ /* 0x000e640008000800 */
[----:B-1----:R-:W-:Y:S01]  /*2ba0*/  MOV R3, UR5 ;  /* 0x0000000500037c02 */ /* 0x002fe20008000f00 */
[----:B------:R-:W-:Y:S05]  /*2bb0*/  BRA.U !UP0, `(.L_x_52) ;  /* 0xfffffffd08e87547 */ /* 0x000fea000b83ffff */
.L_x_51:
[-C--:B------:R-:W-:Y:S02]  /*2bc0*/  SHF.L.U32 R2, R2, R3.reuse, RZ ;  /* 0x0000000302027219 */ /* 0x080fe400000006ff */
[----:B------:R-:W-:Y:S01]  /*2bd0*/  SHF.L.U32 R0, R0, R3, RZ ;  /* 0x0000000300007219 */ /* 0x000fe200000006ff */
[----:B------:R-:W-:Y:S02]  /*2be0*/  IMAD.SHL.U32 R3, R3, 0x20, RZ ;  /* 0x0000002003037824 */ /* 0x000fe400078e00ff */
[----:B------:R1:W-:Y:S04]  /*2bf0*/  ATOMS.OR RZ, [UR4+0x14], R2 ;  /* 0x00001402ffff798c */ /* 0x0003e8000b000004 */
[----:B------:R1:W-:Y:S04]  /*2c00*/  ATOMS.OR RZ, [UR4+0x18], R0 ;  /* 0x00001800ffff798c */ /* 0x0003e8000b000004 */
[----:B------:R1:W-:Y:S01]  /*2c10*/  STS [UR37+0x130], R3 ;  /* 0x00013003ff007988 */ /* 0x0003e20008000825 */
[----:B------:R-:W-:Y:S05]  /*2c20*/  BRA `(.L_x_50) ;  /* 0x0000000000107947 */ /* 0x000fea0003800000 */
.L_x_49:
[----:B------:R-:W-:Y:S02]  /*2c30*/  MOV R0, 0xffffffff ;  /* 0xffffffff00007802 */ /* 0x000fe40000000f00 */
[----:B------:R-:W-:-:S03]  /*2c40*/  MOV R2, 0x2c70 ;  /* 0x00002c7000027802 */ /* 0x000fc60000000f00 */
[----:B------:R1:W-:Y:S04]  /*2c50*/  STS [UR37+0x130], R0 ;  /* 0x00013000ff007988 */ /* 0x0003e80008000825 */
[----:B-1-3-5:R-:W-:Y:S05]  /*2c60*/  CALL.REL.NOINC `($__internal_1_$__cuda_sm10x_tcgen05_guardrail_trap_phase_invalid_during_alloc) ;  /* 0x0000004800887944 */ /* 0x02afea0003c00000 */
.L_x_50:
[----:B------:R-:W-:Y:S05]  /*2c70*/  WARPSYNC.ALL ;  /* 0x0000000000007948 */ /* 0x000fea0003800000 */
[----:B------:R-:W2:Y:S01]  /*2c80*/  S2UR UR6, SR_CgaCtaId ;  /* 0x00000000000679c3 */ /* 0x000ea20000008800 */
[----:B------:R-:W-:Y:S01]  /*2c90*/  UMOV UR4, 0x400 ;  /* 0x0000040000047882 */ /* 0x000fe20000000000 */
[----:B------:R-:W-:-:S06]  /*2ca0*/  NOP ;  /* 0x0000000000007918 */ /* 0x000fcc0000000000 */
[----:B------:R-:W-:Y:S06]  /*2cb0*/  BAR.ARV 0x6, 0xa0 ;  /* 0x0182800000007b1d */ /* 0x000fec0000002000 */
[----:B------:R-:W4:Y:S01]  /*2cc0*/  LDCU UR7, c[0x0][0x38c] ;  /* 0x00007180ff0777ac */ /* 0x000f220008000800 */
[----:B------:R-:W-:Y:S01]  /*2cd0*/  IMAD.MOV.U32 R11, RZ, RZ, 0x1 ;  /* 0x00000001ff0b7424 */ /* 0x000fe200078e00ff */
[----:B------:R-:W-:Y:S01]  /*2ce0*/  CS2R R8, SRZ ;  /* 0x0000000000087805 */ /* 0x000fe2000001ff00 */
[----:B------:R-:W-:Y:S01]  /*2cf0*/  IMAD.MOV.U32 R10, RZ, RZ, RZ ;  /* 0x000000ffff0a7224 */ /* 0x000fe200078e00ff */
[----:B------:R-:W-:Y:S01]  /*2d00*/  UMOV UR18, URZ ;  /* 0x000000ff00127c82 */ /* 0x000fe20008000000 */
[----:B------:R-:W-:Y:S01]  /*2d10*/  UMOV UR17, URZ ;  /* 0x000000ff00117c82 */ /* 0x000fe20008000000 */
[----:B------:R-:W-:Y:S01]  /*2d20*/  UMOV UR22, 0x0 ;  /* 0x0000000000167882 */ /* 0x000fe20000000000 */
[----:B------:R-:W-:Y:S01]  /*2d30*/  UMOV UR23, 0x4100010 ;  /* 0x0410001000177882 */ /* 0x000fe20000000000 */
[----:B------:R-:W-:Y:S01]  /*2d40*/  UMOV UR20, 0x0 ;  /* 0x0000000000147882 */ /* 0x000fe20000000000 */
[----:B------:R-:W-:Y:S01]  /*2d50*/  UMOV UR21, 0x4100010 ;  /* 0x0410001000157882 */ /* 0x000fe20000000000 */
[----:B--2---:R-:W-:Y:S01]  /*2d60*/  ULEA UR6, UR6, UR4, 0x18 ;  /* 0x0000000406067291 */ /* 0x004fe2000f8ec0ff */
[----:B------:R-:W2:Y:S03]  /*2d70*/  LDCU UR4, c[0x0][0x38c] ;  /* 0x00007180ff0477ac */ /* 0x000ea60008000800 */
[----:B------:R-:W-:-:S02]  /*2d80*/  UIADD3 UR11, UPT, UPT, UR6, 0x3400, URZ ;  /* 0x00003400060b7890 */ /* 0x000fc4000fffe0ff */
[----:B----4-:R-:W-:-:S03]  /*2d90*/  UIADD3 UR7, UPT, UPT, UR7, 0x1f, URZ ;  /* 0x0000001f07077890 */ /* 0x010fc6000fffe0ff */
[----:B-1----:R-:W1:Y:S01]  /*2da0*/  LDS R0, [UR6+0x130] ;  /* 0x00013006ff007984 */ /* 0x002e620008000800 */
[----:B------:R-:W-:Y:S02]  /*2db0*/  UIADD3 UR12, UPT, UPT, UR6, 0x7400, URZ ;  /* 0x00007400060c7890 */ /* 0x000fe4000fffe0ff */
[----:B------:R-:W-:Y:S02]  /*2dc0*/  USHF.R.S32.HI UR5, URZ, 0x1f, UR7 ;  /* 0x0000001fff057899 */ /* 0x000fe40008011407 */
[----:B------:R-:W-:Y:S02]  /*2dd0*/  USHF.R.U32.HI UR11, URZ, 0x4, UR11 ;  /* 0x00000004ff0b7899 */ /* 0x000fe4000801160b */
[----:B------:R-:W-:Y:S02]  /*2de0*/  ULEA.HI UR5, UR5, UR7, URZ, 0x5 ;  /* 0x0000000705057291 */ /* 0x000fe4000f8f28ff */
[----:B------:R-:W-:Y:S02]  /*2df0*/  USHF.R.U32.HI UR12, URZ, 0x4, UR12 ;  /* 0x00000004ff0c7899 */ /* 0x000fe4000801160c */
[----:B------:R-:W-:-:S02]  /*2e00*/  USHF.R.S32.HI UR5, URZ, 0x5, UR5 ;  /* 0x00000005ff057899 */ /* 0x000fc40008011405 */
[----:B------:R-:W-:Y:S02]  /*2e10*/  ULOP3.LUT UR11, UR11, 0x3fff, URZ, 0xc0, !UPT ;  /* 0x00003fff0b0b7892 */ /* 0x000fe4000f8ec0ff */
[----:B------:R-:W-:Y:S02]  /*2e20*/  UISETP.LT.AND UP0, UPT, UR5, 0x1, UPT ;  /* 0x000000010500788c */ /* 0x000fe4000bf01270 */
[----:B------:R-:W-:Y:S02]  /*2e30*/  ULOP3.LUT UR12, UR12, 0x3fff, URZ, 0xc0, !UPT ;  /* 0x00003fff0c0c7892 */ /* 0x000fe4000f8ec0ff */
[----:B------:R-:W-:Y:S02]  /*2e40*/  USEL UR10, UR5, 0x1, !UP0 ;  /* 0x00000001050a7887 */ /* 0x000fe4000c000000 */
[----:B------:R-:W-:Y:S02]  /*2e50*/  ULOP3.LUT UR11, UR11, 0x10000, URZ, 0xfc, !UPT ;  /* 0x000100000b0b7892 */ /* 0x000fe4000f8efcff */
[----:B------:R-:W-:-:S02]  /*2e60*/  ULOP3.LUT UR12, UR12, 0x10000, URZ, 0xfc, !UPT ;  /* 0x000100000c0c7892 */ /* 0x000fc4000f8efcff */
[----:B------:R-:W-:Y:S02]  /*2e70*/  UIADD3 UR10, UPT, UPT, -UR10, URZ, URZ ;  /* 0x000000ff0a0a7290 */ /* 0x000fe4000fffe1ff */
[----:B--2---:R-:W-:Y:S01]  /*2e80*/  UISETP.GE.AND UP3, UPT, UR4, 0x1, UPT ;  /* 0x000000010400788c */ /* 0x004fe2000bf66270 */
[----:B-1----:R-:W-:-:S15]  /*2e90*/  R2UR UR19, R0 ;  /* 0x00000000001372ca */ /* 0x002fde00000e0000 */
.L_x_59:
[----:B------:R-:W-:Y:S02]  /*2ea0*/  LEA R0, R10, UR6, 0x3 ;  /* 0x000000060a007c11 */ /* 0x000fe4000f8e18ff */
[----:B------:R-:W-:Y:S02]  /*2eb0*/  SHF.L.U32 R2, R9, 0x1f, RZ ;  /* 0x0000001f09027819 */ /* 0x000fe400000006ff */
[----:B------:R-:W-:Y:S01]  /*2ec0*/  PLOP3.LUT P0, PT, PT, PT, UP3, 0x80, 0x8 ;  /* 0x000000000008781c */ /* 0x000fe20003f0f038 */
[----:B------:R-:W-:Y:S01]  /*2ed0*/  VIADD R3, R0, 0x90 ;  /* 0x0000009000037836 */ /* 0x000fe20000000000 */
[----:B-1----:R-:W1:Y:S02]  /*2ee0*/  SYNCS.PHASECHK.TRANS64.TRYWAIT P1, [R0+URZ+0x80], R2 ;  /* 0x00008002000075a7 */ /* 0x002e6400080211ff */
[----:B-1--4-:R-:W-:Y:S09]  /*2ef0*/  @!P1 BRA `(.L_x_53) ;  /* 0x0000004000589947 */ /* 0x012ff20003800000 */
.L_x_130:
[----:B------:R-:W-:Y:S01]  /*2f00*/  LEA R4, R10, UR6, 0x4 ;  /* 0x000000060a047c11 */ /* 0x000fe2000f8e20ff */
[----:B------:R-:W-:Y:S01]  /*2f10*/  @UP3 ULEA UR4, UR17, UR6, 0x3 ;  /* 0x0000000611043291 */ /* 0x000fe2000f8e18ff */
[----:B------:R-:W-:Y:S01]  /*2f20*/  PLOP3.LUT P2, PT, PT, PT, PT, 0x80, 0x8 ;  /* 0x000000000008781c */ /* 0x000fe20003f4f070 */
[----:B------:R-:W-:Y:S01]  /*2f30*/  ULEA UR8, UR18, UR6, 0x3 ;  /* 0x0000000612087291 */ /* 0x000fe2000f8e18ff */
[----:B------:R-:W-:Y:S02]  /*2f40*/  PRMT R3, RZ, 0x654, R3 ;  /* 0x00000654ff037816 */ /* 0x000fe40000000003 */
[----:B------:R-:W2:Y:S01]  /*2f50*/  LDS.128 R4, [R4+0x110] ;  /* 0x0001100004047984 */ /* 0x000ea20000000c00 */
[----:B-1----:R-:W-:Y:S02]  /*2f60*/  @P0 SHF.L.U32 R2, R8, 0x1f, RZ ;  /* 0x0000001f08020819 */ /* 0x002fe400000006ff */
[----:B------:R-:W-:Y:S01]  /*2f70*/  SHF.L.U32 R0, R11, 0x1f, RZ ;  /* 0x0000001f0b007819 */ /* 0x000fe200000006ff */
[----:B------:R-:W-:Y:S01]  /*2f80*/  @!PT LDS RZ, [RZ] ;  /* 0x00000000fffff984 */ /* 0x000fe20000000800 */
[----:B------:R-:W-:Y:S01]  /*2f90*/  @!PT LDS RZ, [RZ] ;  /* 0x00000000fffff984 */ /* 0x000fe20000000800 */
[----:B------:R-:W-:Y:S01]  /*2fa0*/  @!PT LDS RZ, [RZ] ;  /* 0x00000000fffff984 */ /* 0x000fe20000000800 */
[----:B------:R-:W-:Y:S01]  /*2fb0*/  @!PT LDS RZ, [RZ] ;  /* 0x00000000fffff984 */ /* 0x000fe20000000800 */
[----:B------:R1:W-:Y:S06]  /*2fc0*/  MEMBAR.ALL.CTA ;  /* 0x0000000000007992 */ /* 0x0003ec0000008000 */
[----:B-1----:R-:W1:Y:S02]  /*2fd0*/  FENCE.VIEW.ASYNC.S ;  /* 0x00000000000073c6 */ /* 0x002e640000000000 */
[----:B-1----:R1:W-:Y:S01]  /*2fe0*/  SYNCS.ARRIVE.TRANS64.RED.A1T0 RZ, [R3+URZ], RZ ;  /* 0x000000ff03ff79a7 */ /* 0x0023e200081004ff */
[----:B------:R1:W4:Y:S01]  /*2ff0*/  @P0 SYNCS.PHASECHK.TRANS64.TRYWAIT P2, [UR4], R2 ;  /* 0x00000002ff0005a7 */ /* 0x0003220008041104 */
[----:B------:R-:W-:Y:S01]  /*3000*/  ULEA.HI UR4, UR18, UR18, URZ, 0x1 ;  /* 0x0000001212047291 */ /* 0x000fe2000f8f08ff */
[----:B--2---:R-:W-:-:S03]  /*3010*/  LOP3.LUT P1, RZ, R6, 0x1, RZ, 0xc0, !PT ;  /* 0x0000000106ff7812 */ /* 0x004fc6000782c0ff */
[----:B------:R-:W-:Y:S02]  /*3020*/  USHF.L.U32 UR9, UR4, 0x5, URZ ;  /* 0x0000000504097899 */ /* 0x000fe400080006ff */
[----:B------:R-:W-:Y:S02]  /*3030*/  ULOP3.LUT UR4, UR4, 0xffe, URZ, 0xc0, !UPT ;  /* 0x00000ffe04047892 */ /* 0x000fe4000f8ec0ff */
[----:B------:R-:W-:Y:S02]  /*3040*/  ULOP3.LUT UR9, UR9, 0xffffffc0, URZ, 0xc0, !UPT ;  /* 0xffffffc009097892 */ /* 0x000fe4000f8ec0ff */
[----:B------:R-:W-:Y:S02]  /*3050*/  UIADD3 UR4, UPT, UPT, -UR4, UR18, URZ ;  /* 0x0000001204047290 */ /* 0x000fe4000fffe1ff */
[----:B------:R-:W-:Y:S01]  /*3060*/  UIADD3 UR9, UPT, UPT, UR19, UR9, URZ ;  /* 0x0000000913097290 */ /* 0x000fe2000fffe0ff */
[----:B------:R-:W2:Y:S03]  /*3070*/  SYNCS.PHASECHK.TRANS64.TRYWAIT P0, [UR8+0xc0], R0 ;  /* 0x0000c000ff0075a7 */ /* 0x000ea60008001108 */
[----:B------:R-:W-:Y:S01]  /*3080*/  ULEA UR9, UR4, UR9, 0x14 ;  /* 0x0000000904097291 */ /* 0x000fe2000f8ea0ff */
[----:B-12-4-:R-:W-:Y:S11]  /*3090*/  @!P0 BRA `(.L_x_54) ;  /* 0x0000004000048947 */ /* 0x016ff60003800000 */
.L_x_132:
[----:B------:R-:W-:Y:S01]  /*30a0*/  IADD3 R10, PT, PT, R10, 0x1, RZ ;  /* 0x000000010a0a7810 */ /* 0x000fe20007ffe0ff */
[----:B------:R-:W-:Y:S06]  /*30b0*/  BRA.U !UP3, `(.L_x_55) ;  /* 0x000000010b987547 */ /* 0x000fec000b800000 */
[----:B------:R-:W-:Y:S01]  /*30c0*/  UPLOP3.LUT UP4, UPT, UPT, UPT, UPT, 0x40, 0x4 ;  /* 0x000000000004789c */ /* 0x000fe20003f8e870 */
[----:B------:R-:W-:Y:S01]  /*30d0*/  UMOV UR16, UR10 ;  /* 0x0000000a00107c82 */ /* 0x000fe20008000000 */
[----:B------:R-:W-:Y:S01]  /*30e0*/  UMOV UR15, UR5 ;  /* 0x00000005000f7c82 */ /* 0x000fe20008000000 */
[----:B------:R-:W-:-:S08]  /*30f0*/  UMOV UR14, UR17 ;  /* 0x00000011000e7c82 */ /* 0x000fd00008000000 */
.L_x_58:
[----:B------:R-:W-:Y:S02]  /*3100*/  UIADD3 UR16, UPT, UPT, UR16, 0x1, URZ ;  /* 0x0000000110107890 */ /* 0x000fe4000fffe0ff */
[----:B--2---:R-:W-:Y:S02]  /*3110*/  ULEA UR7, UR14, UR6, 0x3 ;  /* 0x000000060e077291 */ /* 0x004fe4000f8e18ff */
[----:B------:R-:W-:Y:S01]  /*3120*/  UISETP.NE.AND UP0, UPT, UR16, URZ, UPT ;  /* 0x000000ff1000728c */ /* 0x000fe2000bf05270 */
[----:B----4-:R-:W-:Y:S10]  /*3130*/  @P2 BRA `(.L_x_56) ;  /* 0x00000000000c2947 */ /* 0x010ff40003800000 */
[----:B-1----:R-:W-:Y:S04]  /*3140*/  SHF.L.U32 R2, R8, 0x1f, RZ ;  /* 0x0000001f08027819 */ /* 0x002fe800000006ff */
[----:B------:R-:W1:Y:S02]  /*3150*/  SYNCS.PHASECHK.TRANS64.TRYWAIT P0, [UR7], R2 ;  /* 0x00000002ff0075a7 */ /* 0x000e640008001107 */
[----:B-1----:R-:W-:Y:S05]  /*3160*/  @!P0 BRA `(.L_x_57) ;  /* 0x0000003c00e88947 */ /* 0x002fea0003800000 */
.L_x_56:
[----:B------:R-:W-:Y:S01]  /*3170*/  UISETP.NE.AND UP1, UPT, UR15, 0x1, UPT ;  /* 0x000000010f00788c */ /* 0x000fe2000bf25270 */
[----:B------:R-:W-:Y:S01]  /*3180*/  PLOP3.LUT P2, PT, PT, PT, PT, 0x80, 0x8 ;  /* 0x000000000008781c */ /* 0x000fe20003f4f070 */
[----:B------:R-:W-:Y:S02]  /*3190*/  UIADD3 UR17, UPT, UPT, UR14, 0x1, URZ ;  /* 0x000000010e117890 */ /* 0x000fe4000fffe0ff */
[----:B------:R-:W-:Y:S02]  /*31a0*/  ULEA UR24, UR14, UR12, 0x8 ;  /* 0x0000000c0e187291 */ /* 0x000fe4000f8e40ff */
[----:B------:R-:W-:Y:S01]  /*31b0*/  UISETP.NE.AND UP2, UPT, UR17, 0x4, UPT ;  /* 0x000000041100788c */ /* 0x000fe2000bf45270 */
[----:B------:R-:W-:Y:S01]  /*31c0*/  PLOP3.LUT P0, PT, PT, PT, UP1, 0x80, 0x8 ;  /* 0x000000000008781c */ /* 0x000fe20003f0f018 */
[----:B------:R-:W-:Y:S02]  /*31d0*/  ULEA UR26, UR14, UR11, 0x8 ;  /* 0x0000000b0e1a7291 */ /* 0x000fe4000f8e40ff */
[----:B------:R-:W-:Y:S02]  /*31e0*/  USEL UR13, URZ, 0x1, UP2 ;  /* 0x00000001ff0d7887 */ /* 0x000fe40009000000 */
[----:B------:R-:W-:Y:S02]  /*31f0*/  USEL UR17, UR17, URZ, UP2 ;  /* 0x000000ff11117287 */ /* 0x000fe40009000000 */
[----:B------:R-:W-:Y:S02]  /*3200*/  UIADD3 UR30, UPT, UPT, UR24, 0x2, URZ ;  /* 0x00000002181e7890 */ /* 0x000fe4000fffe0ff */
[----:B------:R-:W-:Y:S01]  /*3210*/  @UP1 ULEA UR4, UR17, UR6, 0x3 ;  /* 0x0000000611041291 */ /* 0x000fe2000f8e18ff */
[----:B------:R-:W-:Y:S01]  /*3220*/  LOP3.LUT R8, R8, UR13, RZ, 0x3c, !PT ;  /* 0x0000000d08087c12 */ /* 0x000fe2000f8e3cff */
[----:B------:R-:W-:Y:S02]  /*3230*/  UIADD3 UR28, UPT, UPT, UR26, 0x2, URZ ;  /* 0x000000021a1c7890 */ /* 0x000fe4000fffe0ff */
[----:B------:R-:W-:Y:S01]  /*3240*/  UIADD3 UR7, UPT, UPT, UR7, 0x20, URZ ;  /* 0x0000002007077890 */ /* 0x000fe2000fffe0ff */
[----:B-1----:R-:W-:Y:S01]  /*3250*/  @P0 SHF.L.U32 R0, R8, 0x1f, RZ ;  /* 0x0000001f08000819 */ /* 0x002fe200000006ff */
[----:B------:R-:W-:Y:S01]  /*3260*/  UMOV UR25, 0x80004020 ;  /* 0x8000402000197882 */ /* 0x000fe20000000000 */
[----:B------:R-:W-:Y:S01]  /*3270*/  UMOV UR27, 0x80004020 ;  /* 0x80004020001b7882 */ /* 0x000fe20000000000 */
[----:B------:R-:W-:Y:S01]  /*3280*/  UMOV UR31, 0x80004020 ;  /* 0x80004020001f7882 */ /* 0x000fe20000000000 */
[----:B------:R2:W4:Y:S01]  /*3290*/  @P0 SYNCS.PHASECHK.TRANS64.TRYWAIT P2, [UR4], R0 ;  /* 0x00000000ff0005a7 */ /* 0x0005220008041104 */
[----:B------:R-:W-:Y:S01]  /*32a0*/  UIADD3 UR15, UPT, UPT, UR15, -0x1, URZ ;  /* 0xffffffff0f0f7890 */ /* 0x000fe2000fffe0ff */
[----:B------:R2:W-:Y:S01]  /*32b0*/  UTCHMMA gdesc[UR26], gdesc[UR24], tmem[UR9], tmem[UR22], idesc[UR23], UP4 ;  /* 0x00ff16181a0075ea */ /* 0x0005e2000a000009 */
[----:B------:R-:W-:Y:S01]  /*32c0*/  UPLOP3.LUT UP4, UPT, UPT, UPT, UPT, 0x80, 0x8 ;  /* 0x000000000008789c */ /* 0x000fe20003f8f070 */
[----:B------:R-:W-:Y:S01]  /*32d0*/  UMOV UR29, 0x80004020 ;  /* 0x80004020001d7882 */ /* 0x000fe20000000000 */
[----:B------:R-:W-:Y:S01]  /*32e0*/  UMOV UR14, UR17 ;  /* 0x00000011000e7c82 */ /* 0x000fe20008000000 */
[----:B------:R2:W-:Y:S01]  /*32f0*/  UTCHMMA gdesc[UR28], gdesc[UR30], tmem[UR9], tmem[UR20], idesc[UR21], UPT ;  /* 0x00ff141e1c0075ea */ /* 0x0005e2000b800009 */
[----:B------:R2:W-:Y:S01]  /*3300*/  UTCBAR [UR7], URZ ;  /* 0x000000ff070073e9 */ /* 0x0005e200080000ff */
[----:B------:R-:W-:Y:S06]  /*3310*/  BRA.U UP0, `(.L_x_58) ;  /* 0xfffffffd00787547 */ /* 0x000fec000b83ffff */
.L_x_55:
[----:B------:R-:W-:Y:S01]  /*3320*/  UIADD3 UR18, UPT, UPT, UR18, 0x1, URZ ;  /* 0x0000000112127890 */ /* 0x000fe2000fffe0ff */
[C---:B------:R-:W-:Y:S01]  /*3330*/  ISETP.NE.AND P0, PT, R10.reuse, 0x2, PT ;  /* 0x000000020a00780c */ /* 0x040fe20003f05270 */
[----:B------:R-:W-:Y:S02]  /*3340*/  UIADD3 UR8, UPT, UPT, UR8, 0xa0, URZ ;  /* 0x000000a008087890 */ /* 0x000fe4000fffe0ff */
[----:B------:R-:W-:Y:S01]  /*3350*/  UISETP.NE.AND UP0, UPT, UR18, 0x4, UPT ;  /* 0x000000041200788c */ /* 0x000fe2000bf05270 */
[----:B-12---:R-:W-:Y:S02]  /*3360*/  SEL R0, RZ, 0x1, P0 ;  /* 0x00000001ff007807 */ /* 0x006fe40000000000 */
[----:B------:R-:W-:Y:S01]  /*3370*/  SEL R10, R10, RZ, P0 ;  /* 0x000000ff0a0a7207 */ /* 0x000fe20000000000 */
[----:B------:R-:W-:Y:S01]  /*3380*/  USEL UR4, URZ, 0x1, UP0 ;  /* 0x00000001ff047887 */ /* 0x000fe20008000000 */
[----:B------:R-:W-:Y:S01]  /*3390*/  LOP3.LUT R9, R9, R0, RZ, 0x3c, !PT ;  /* 0x0000000009097212 */ /* 0x000fe200078e3cff */
[----:B------:R-:W-:Y:S01]  /*33a0*/  USEL UR18, UR18, URZ, UP0 ;  /* 0x000000ff12127287 */ /* 0x000fe20008000000 */
[----:B------:R1:W-:Y:S03]  /*33b0*/  UTCBAR [UR8], URZ ;  /* 0x000000ff080073e9 */ /* 0x0003e600080000ff */
[----:B------:R-:W-:Y:S01]  /*33c0*/  LOP3.LUT R11, R11, UR4, RZ, 0x3c, !PT ;  /* 0x000000040b0b7c12 */ /* 0x000fe2000f8e3cff */
[----:B------:R-:W-:Y:S07]  /*33d0*/  @P1 BRA `(.L_x_59) ;  /* 0xfffffff800b01947 */ /* 0x000fee000383ffff */
[----:B------:R-:W2:Y:S01]  /*33e0*/  S2UR UR4, SR_CgaCtaId ;  /* 0x00000000000479c3 */ /* 0x000ea20000008800 */
[----:B------:R-:W-:Y:S01]  /*33f0*/  ELECT P0, URZ, PT ;  /* 0x0000000000ff782f */ /* 0x000fe20003800000 */
[----:B------:R-:W-:Y:S01]  /*3400*/  IMAD.MOV.U32 R0, RZ, RZ, 0x1 ;  /* 0x00000001ff007424 */ /* 0x000fe200078e00ff */
[----:B------:R-:W-:Y:S01]  /*3410*/  UIADD3 UR6, UPT, UPT, UR6, 0xc0, URZ ;  /* 0x000000c006067890 */ /* 0x000fe2000fffe0ff */
[----:B------:R-:W-:Y:S01]  /*3420*/  SHF.L.U32 R2, R11, 0x1f, RZ ;  /* 0x0000001f0b027819 */ /* 0x000fe200000006ff */
[----:B------:R-:W-:-:S03]  /*3430*/  UMOV UR5, 0x40 ;  /* 0x0000004000057882 */ /* 0x000fc60000000000 */
[----:B------:R-:W-:Y:S01]  /*3440*/  UVIRTCOUNT.DEALLOC.SMPOOL 0x80 ;  /* 0x000000800000784c */ /* 0x000fe20000000000 */
[----:B--2---:R-:W-:Y:S02]  /*3450*/  ULEA UR4, UR4, UR5, 0x18 ;  /* 0x0000000504047291 */ /* 0x004fe4000f8ec0ff */
[----:B------:R-:W-:-:S07]  /*3460*/  ULEA UR5, UR18, UR6, 0x3 ;  /* 0x0000000612057291 */ /* 0x000fce000f8e18ff */
[----:B------:R2:W-:Y:S02]  /*3470*/  @P0 STS.U8 [UR4+0x1c], R0 ;  /* 0x00001c00ff000988 */ /* 0x0005e40008000004 */
[----:B------:R-:W3:Y:S02]  /*3480*/  SYNCS.PHASECHK.TRANS64.TRYWAIT P0, [UR5], R2 ;  /* 0x00000002ff0075a7 */ /* 0x000ee40008001105 */
[----:B--23--:R-:W-:Y:S05]  /*3490*/  @!P0 BRA `(.L_x_60) ;  /* 0x0000003c00348947 */ /* 0x00cfea0003800000 */
.L_x_135:
[----:B------:R-:W-:-:S04]  /*34a0*/  UIADD3 UR7, UPT, UPT, UR18, 0x1, URZ ;  /* 0x0000000112077890 */ /* 0x000fc8000fffe0ff */
[----:B------:R-:W-:-:S04]  /*34b0*/  UISETP.NE.AND UP0, UPT, UR7, 0x4, UPT ;  /* 0x000000040700788c */ /* 0x000fc8000bf05270 */
[----:B-1----:R-:W-:Y:S02]  /*34c0*/  USEL UR8, URZ, 0x1, UP0 ;  /* 0x00000001ff087887 */ /* 0x002fe40008000000 */
[----:B------:R-:W-:-:S04]  /*34d0*/  USEL UR7, UR7, URZ, UP0 ;  /* 0x000000ff07077287 */ /* 0x000fc80008000000 */
[----:B------:R-:W-:Y:S01]  /*34e0*/  ULEA UR5, UR7, UR6, 0x3 ;  /* 0x0000000607057291 */ /* 0x000fe2000f8e18ff */
[----:B--2---:R-:W-:-:S04]  /*34f0*/  LOP3.LUT R2, R11, UR8, RZ, 0x3c, !PT ;  /* 0x000000080b027c12 */ /* 0x004fc8000f8e3cff */
[----:B------:R-:W-:-:S04]  /*3500*/  SHF.L.U32 R3, R2, 0x1f, RZ ;  /* 0x0000001f02037819 */ /* 0x000fc800000006ff */
[----:B------:R-:W1:Y:S02]  /*3510*/  SYNCS.PHASECHK.TRANS64.TRYWAIT P0, [UR5], R3 ;  /* 0x00000003ff0075a7 */ /* 0x000e640008001105 */
[----:B-1----:R-:W-:Y:S05]  /*3520*/  @!P0 BRA `(.L_x_61) ;  /* 0x0000003c00288947 */ /* 0x002fea0003800000 */
.L_x_137:
        /* <DEDUP_REMOVED lines=9> */
.L_x_139:
[----:B------:R-:W-:-:S04]  /*35c0*/  UIADD3 UR7, UPT, UPT, UR7, 0x1, URZ ;  /* 0x0000000107077890 */ /* 0x000fc8000fffe0ff */
[----:B------:R-:W-:-:S04]  /*35d0*/  UISETP.NE.AND UP0, UPT, UR7, 0x4, UPT ;  /* 0x000000040700788c */ /* 0x000fc8000bf05270 */
[----:B------:R-:W-:Y:S02]  /*35e0*/  USEL UR5, URZ, 0x1, UP0 ;  /* 0x00000001ff057887 */ /* 0x000fe40008000000 */
[----:B------:R-:W-:-:S04]  /*35f0*/  USEL UR7, UR7, URZ, UP0 ;  /* 0x000000ff07077287 */ /* 0x000fc80008000000 */
[----:B------:R-:W-:Y:S01]  /*3600*/  ULEA UR7, UR7, UR6, 0x3 ;  /* 0x0000000607077291 */ /* 0x000fe2000f8e18ff */
[----:B------:R-:W-:-:S04]  /*3610*/  LOP3.LUT R2, R2, UR5, RZ, 0x3c, !PT ;  /* 0x0000000502027c12 */ /* 0x000fc8000f8e3cff */
[----:B------:R-:W-:-:S04]  /*3620*/  SHF.L.U32 R2, R2, 0x1f, RZ ;  /* 0x0000001f02027819 */ /* 0x000fc800000006ff */
[----:B------:R-:W2:Y:S02]  /*3630*/  SYNCS.PHASECHK.TRANS64.TRYWAIT P0, [UR7], R2 ;  /* 0x00000002ff0075a7 */ /* 0x000ea40008001107 */
[----:B--2---:R-:W-:Y:S05]  /*3640*/  @!P0 BRA `(.L_x_63) ;  /* 0x0000003c00108947 */ /* 0x004fea0003800000 */
.L_x_141:
[----:B------:R-:W-:Y:S01]  /*3650*/  NOP ;  /* 0x0000000000007918 */ /* 0x000fe20000000000 */
[----:B-1----:R-:W1:Y:S01]  /*3660*/  LDS R0, [UR4+0x14] ;  /* 0x00001404ff007984 */ /* 0x002e620008000800 */
[----:B------:R-:W-:Y:S01]  /*3670*/  ULOP3.LUT UR6, UR19, 0xffff, URZ, 0xc0, !UPT ;  /* 0x0000ffff13067892 */ /* 0x000fe2000f8ec0ff */
[----:B------:R-:W-:Y:S01]  /*3680*/  UMOV UR8, 0xffff ;  /* 0x0000ffff00087882 */ /* 0x000fe20000000000 */
[----:B------:R-:W-:Y:S02]  /*3690*/  UMOV UR5, 0x1 ;  /* 0x0000000100057882 */ /* 0x000fe40000000000 */
[----:B------:R-:W-:-:S04]  /*36a0*/  USHF.R.U32.HI UR6, URZ, 0x5, UR6 ;  /* 0x00000005ff067899 */ /* 0x000fc80008011606 */
[----:B------:R-:W-:Y:S02]  /*36b0*/  USHF.L.U32 UR8, UR8, UR6, URZ ;  /* 0x0000000608087299 */ /* 0x000fe400080006ff */
[----:B------:R-:W-:-:S04]  /*36c0*/  USHF.L.U32 UR5, UR5, UR6, URZ ;  /* 0x0000000605057299 */ /* 0x000fc800080006ff */
[----:B-1----:R-:W-:-:S04]  /*36d0*/  LOP3.LUT R0, R0, UR8, RZ, 0xc0, !PT ;  /* 0x0000000800007c12 */ /* 0x002fc8000f8ec0ff */
[----:B------:R-:W-:-:S13]  /*36e0*/  ISETP.NE.AND P0, PT, R0, UR8, PT ;  /* 0x0000000800007c0c */ /* 0x000fda000bf05270 */
[----:B------:R-:W-:Y:S05]  /*36f0*/  @P0 BRA `(.L_x_64) ;  /* 0x0000000000580947 */ /* 0x000fea0003800000 */
[----:B------:R-:W1:Y:S02]  /*3700*/  LDS R0, [UR4+0x18] ;  /* 0x00001804ff007984 */ /* 0x000e640008000800 */
[----:B-1----:R-:W-:-:S04]  /*3710*/  LOP3.LUT R0, R0, UR5, RZ, 0xc0, !PT ;  /* 0x0000000500007c12 */ /* 0x002fc8000f8ec0ff */
[----:B------:R-:W-:-:S13]  /*3720*/  ISETP.NE.AND P0, PT, R0, UR5, PT ;  /* 0x0000000500007c0c */ /* 0x000fda000bf05270 */
[----:B------:R-:W-:Y:S05]  /*3730*/  @P0 BRA `(.L_x_65) ;  /* 0x00000000003c0947 */ /* 0x000fea0003800000 */
[----:B------:R-:W1:Y:S01]  /*3740*/  S2R R2, SR_LANEID ;  /* 0x0000000000027919 */ /* 0x000e620000000000 */
[----:B------:R-:W-:Y:S01]  /*3750*/  ULOP3.LUT UR8, URZ, UR8, URZ, 0x33, !UPT ;  /* 0x00000008ff087292 */ /* 0x000fe2000f8e33ff */
[----:B------:R-:W-:Y:S02]  /*3760*/  VOTEU.ANY UR7, UPT, PT ;  /* 0x0000000000077886 */ /* 0x000fe400038e0100 */
[----:B------:R-:W-:-:S03]  /*3770*/  UFLO.U32 UR7, UR7 ;  /* 0x00000007000772bd */ /* 0x000fc600080e0000 */
[----:B------:R-:W-:-:S04]  /*3780*/  IMAD.U32 R0, RZ, RZ, UR8 ;  /* 0x00000008ff007e24 */ /* 0x000fc8000f8e00ff */
[----:B------:R2:W3:Y:S02]  /*3790*/  REDUX UR6, R0 ;  /* 0x00000000000673c4 */ /* 0x0004e40000000000 */
[----:B------:R1:W-:Y:S02]  /*37a0*/  UTCATOMSWS.AND URZ, UR8 ;  /* 0x0000000800ff79e3 */ /* 0x0003e40008000000 */
[----:B-1----:R-:W-:Y:S02]  /*37b0*/  ISETP.EQ.U32.AND P0, PT, R2, UR7, PT ;  /* 0x0000000702007c0c */ /* 0x002fe4000bf02070 */
[----:B--2---:R-:W-:Y:S02]  /*37c0*/  LOP3.LUT R0, RZ, UR5, RZ, 0x33, !PT ;  /* 0x00000005ff007c12 */ /* 0x004fe4000f8e33ff */
[----:B---3--:R-:W-:Y:S02]  /*37d0*/  MOV R2, UR6 ;  /* 0x0000000600027c02 */ /* 0x008fe40008000f00 */
[----:B------:R-:W1:Y:S07]  /*37e0*/  REDUX UR5, R0 ;  /* 0x00000000000573c4 */ /* 0x000e6e0000000000 */
[----:B------:R2:W-:Y:S01]  /*37f0*/  @P0 ATOMS.AND RZ, [UR4+0x14], R2 ;  /* 0x00001402ffff098c */ /* 0x0005e2000a800004 */
[----:B-1----:R-:W-:-:S05]  /*3800*/  IMAD.U32 R0, RZ, RZ, UR5 ;  /* 0x00000005ff007e24 */ /* 0x002fca000f8e00ff */
[----:B------:R2:W-:Y:S01]  /*3810*/  @P0 ATOMS.AND RZ, [UR4+0x18], R0 ;  /* 0x00001800ffff098c */ /* 0x0005e2000a800004 */
[----:B------:R-:W-:Y:S05]  /*3820*/  BRA `(.L_x_66) ;  /* 0x0000000000147947 */ /* 0x000fea0003800000 */
.L_x_65:
[----:B------:R-:W-:Y:S02]  /*3830*/  MOV R2, 0x3850 ;  /* 0x0000385000027802 */ /* 0x000fe40000000f00 */
[----:B----45:R-:W-:Y:S05]  /*3840*/  CALL.REL.NOINC `($__internal_0_$__cuda_sm10x_tcgen05_guardrail_trap_col_being_dealloced_not_returned_by_alloc) ;  /* 0x0000003c00847944 */ /* 0x030fea0003c00000 */
[----:B------:R-:W-:Y:S05]  /*3850*/  BRA `(.L_x_66) ;  /* 0x0000000000087947 */ /* 0x000fea0003800000 */
.L_x_64:
[----:B------:R-:W-:Y:S02]  /*3860*/  MOV R2, 0x3880 ;  /* 0x0000388000027802 */ /* 0x000fe40000000f00 */
[----:B----45:R-:W-:Y:S05]  /*3870*/  CALL.REL.NOINC `($__internal_2_$__cuda_sm10x_tcgen05_guardrail_trap_unallocated_columns_being_dealloced) ;  /* 0x0000003c00907944 */ /* 0x030fea0003c00000 */
.L_x_66:
[----:B------:R-:W-:Y:S01]  /*3880*/  NOP ;  /* 0x0000000000007918 */ /* 0x000fe20000000000 */
[----:B------:R-:W-:Y:S05]  /*3890*/  EXIT ;  /* 0x000000000000794d */ /* 0x000fea0003800000 */
.L_x_48:
[----:B------:R-:W-:-:S09]  /*38a0*/  UISETP.NE.OR UP2, UPT, UR8, 0x3, !UP2 ;  /* 0x000000030800788c */ /* 0x000fd2000d745670 */
[----:B------:R-:W-:Y:S05]  /*38b0*/  BRA.U UP2, `(.L_x_67) ;  /* 0x0000000d02ac7547 */ /* 0x000fea000b800000 */
[----:B------:R-:W1:Y:S01]  /*38c0*/  LDC R0, c[0x0][0xb30] ;  /* 0x0002cc00ff007b82 */ /* 0x000e620000000800 */
[----:B------:R-:W2:Y:S01]  /*38d0*/  LDCU.64 UR8, c[0x0][0x888] ;  /* 0x00011100ff0877ac */ /* 0x000ea20008000a00 */
[----:B------:R-:W-:Y:S01]  /*38e0*/  IMAD.MOV.U32 R32, RZ, RZ, 0x1 ;  /* 0x00000001ff207424 */ /* 0x000fe200078e00ff */
[----:B------:R-:W-:Y:S01]  /*38f0*/  CS2R R28, SRZ ;  /* 0x00000000001c7805 */ /* 0x000fe2000001ff00 */
[----:B------:R-:W-:Y:S01]  /*3900*/  IMAD.MOV.U32 R25, RZ, RZ, 0x1000 ;  /* 0x00001000ff197424 */ /* 0x000fe200078e00ff */
[----:B------:R-:W4:Y:S03]  /*3910*/  LDCU.64 UR4, c[0x0][0x890] ;  /* 0x00011200ff0477ac */ /* 0x000f260008000a00 */
[----:B------:R-:W3:Y:S01]  /*3920*/  LDC R24, c[0x0][0x370] ;  /* 0x0000dc00ff187b82 */ /* 0x000ee20000000800 */
[----:B------:R-:W-:Y:S01]  /*3930*/  UMOV UR7, 0x400 ;  /* 0x0000040000077882 */ /* 0x000fe20000000000 */
[----:B------:R-:W-:-:S02]  /*3940*/  UPLOP3.LUT UP1, UPT, UPT, UPT, UPT, 0x40, 0x4 ;  /* 0x000000000004789c */ /* 0x000fc40003f2e870 */
[----:B------:R-:W-:Y:S01]  /*3950*/  ULEA UR7, UR37, UR7, 0x18 ;  /* 0x0000000725077291 */ /* 0x000fe2000f8ec0ff */
[----:B------:R-:W-:-:S03]  /*3960*/  UMOV UR13, URZ ;  /* 0x000000ff000d7c82 */ /* 0x000fc60008000000 */
[----:B------:R-:W3:Y:S01]  /*3970*/  LDC R3, c[0x0][0xb0c] ;  /* 0x0002c300ff037b82 */ /* 0x000ee20000000800 */
[----:B--2---:R-:W-:Y:S02]  /*3980*/  UISETP.NE.U32.AND UP3, UPT, UR8, URZ, UPT ;  /* 0x000000ff0800728c */ /* 0x004fe4000bf65070 */
[----:B----4-:R-:W-:-:S05]  /*3990*/  UISETP.NE.U32.AND UP4, UPT, UR4, URZ, UPT ;  /* 0x000000ff0400728c */ /* 0x010fca000bf85070 */
[----:B------:R-:W2:Y:S01]  /*39a0*/  LDC R22, c[0x0][0xb20] ;  /* 0x0002c800ff167b82 */ /* 0x000ea20000000800 */
[----:B-1----:R-:W-:Y:S01]  /*39b0*/  ISETP.NE.AND P1, PT, R0, 0x1, PT ;  /* 0x000000010000780c */ /* 0x002fe20003f25270 */
[----:B------:R-:W-:Y:S02]  /*39c0*/  UISETP.NE.AND.EX UP3, UPT, UR9, URZ, UPT, UP3 ;  /* 0x000000ff0900728c */ /* 0x000fe4000bf65330 */
[----:B------:R-:W-:-:S04]  /*39d0*/  UISETP.NE.AND.EX UP4, UPT, UR5, URZ, UPT, UP4 ;  /* 0x000000ff0500728c */ /* 0x000fc8000bf85340 */
[----:B------:R-:W1:Y:S08]  /*39e0*/  LDC.64 R30, c[0x0][0x348] ;  /* 0x0000d200ff1e7b82 */ /* 0x000e700000000a00 */
[----:B------:R-:W4:Y:S08]  /*39f0*/  LDC.64 R14, c[0x0][0xb10] ;  /* 0x0002c400ff0e7b82 */ /* 0x000f300000000a00 */
[----:B------:R-:W1:Y:S08]  /*3a00*/  LDC.64 R6, c[0x0][0xb18] ;  /* 0x0002c600ff067b82 */ /* 0x000e700000000a00 */
[----:B------:R-:W1:Y:S08]  /*3a10*/  LDC.64 R4, c[0x0][0xb28] ;  /* 0x0002ca00ff047b82 */ /* 0x000e700000000a00 */
[----:B--23--:R-:W1:Y:S02]  /*3a20*/  LDC R23, c[0x0][0x374] ;  /* 0x0000dd00ff177b82 */ /* 0x00ce640000000800 */
.L_x_76:
[C---:B------:R-:W-:Y:S02]  /*3a30*/  LEA R0, R29.reuse, UR7, 0x3 ;  /* 0x000000071d007c11 */ /* 0x040fe4000f8e18ff */
[----:B------:R-:W-:Y:S02]  /*3a40*/  SHF.L.U32 R2, R28, 0x1f, RZ ;  /* 0x0000001f1c027819 */ /* 0x000fe400000006ff */
[----:B------:R-:W-:Y:S02]  /*3a50*/  LEA R16, R29, UR7, 0x4 ;  /* 0x000000071d107c11 */ /* 0x000fe4000f8e20ff */
[----:B--2---:R-:W2:Y:S02]  /*3a60*/  SYNCS.PHASECHK.TRANS64.TRYWAIT P0, [R0+URZ+0x80], R2 ;  /* 0x00008002000075a7 */ /* 0x004ea400080011ff */
[----:B--2---:R-:W-:Y:S05]  /*3a70*/  @!P0 BRA `(.L_x_68) ;  /* 0x00000038001c8947 */ /* 0x004fea0003800000 */
.L_x_142:
[----:B------:R-:W-:Y:S01]  /*3a80*/  ISETP.GE.AND P0, PT, R26, 0x1, PT ;  /* 0x000000011a00780c */ /* 0x000fe20003f06270 */
[----:B------:R-:W3:Y:S01]  /*3a90*/  LDS.128 R16, [R16+0x110] ;  /* 0x0001100010107984 */ /* 0x000ee20000000c00 */
[----:B--2---:R-:W-:Y:S01]  /*3aa0*/  VIADD R0, R0, 0x90 ;  /* 0x0000009000007836 */ /* 0x004fe20000000000 */
[----:B------:R-:W-:Y:S01]  /*3ab0*/  @!PT LDS RZ, [RZ] ;  /* 0x00000000fffff984 */ /* 0x000fe20000000800 */
[----:B------:R-:W-:Y:S01]  /*3ac0*/  @!PT LDS RZ, [RZ] ;  /* 0x00000000fffff984 */ /* 0x000fe20000000800 */
[----:B------:R-:W-:Y:S01]  /*3ad0*/  @!PT LDS RZ, [RZ] ;  /* 0x00000000fffff984 */ /* 0x000fe20000000800 */
[----:B------:R-:W-:Y:S01]  /*3ae0*/  @!PT LDS RZ, [RZ] ;  /* 0x00000000fffff984 */ /* 0x000fe20000000800 */
[----:B------:R2:W-:Y:S06]  /*3af0*/  MEMBAR.ALL.CTA ;  /* 0x0000000000007992 */ /* 0x0005ec0000008000 */
[----:B--2---:R-:W2:Y:S01]  /*3b00*/  FENCE.VIEW.ASYNC.S ;  /* 0x00000000000073c6 */ /* 0x004ea20000000000 */
[----:B------:R-:W-:Y:S04]  /*3b10*/  PRMT R0, RZ, 0x654, R0 ;  /* 0x00000654ff007816 */ /* 0x000fe80000000000 */
[----:B--2---:R2:W-:Y:S01]  /*3b20*/  SYNCS.ARRIVE.TRANS64.RED.A1T0 RZ, [R0+URZ], RZ ;  /* 0x000000ff00ff79a7 */ /* 0x0045e200081004ff */
[----:B---3--:R-:W-:Y:S11]  /*3b30*/  LOP3.LUT P3, RZ, R18, 0x1, RZ, 0xc0, !PT ;  /* 0x0000000112ff7812 */ /* 0x008ff6000786c0ff */
[----:B------:R-:W-:Y:S02]  /*3b40*/  @!UPT UIADD3 URZ, UPT, UPT, URZ, URZ, URZ ;  /* 0x000000fffffff290 */ /* 0x000fe4000fffe0ff */
[----:B------:R-:W-:Y:S02]  /*3b50*/  @P3 MOV R11, R16 ;  /* 0x00000010000b3202 */ /* 0x000fe40000000f00 */
[----:B------:R-:W-:Y:S01]  /*3b60*/  @P3 LOP3.LUT R10, R17, 0xffff, RZ, 0xc0, !PT ;  /* 0x0000ffff110a3812 */ /* 0x000fe200078ec0ff */
[----:B--2---:R-:W-:Y:S06]  /*3b70*/  @!P0 BRA `(.L_x_69) ;  /* 0x0000000000a48947 */ /* 0x004fec0003800000 */
[-C--:B-1----:R-:W-:Y:S01]  /*3b80*/  IMAD.HI.U32 R0, R23, R7.reuse, RZ ;  /* 0x0000000717007227 */ /* 0x082fe200078e00ff */
[----:B------:R-:W-:Y:S02]  /*3b90*/  ISETP.NE.AND P0, PT, R6, 0x1, PT ;  /* 0x000000010600780c */ /* 0x000fe40003f05270 */
[----:B------:R-:W-:Y:S01]  /*3ba0*/  ISETP.NE.AND P2, PT, R26, 0x1, PT ;  /* 0x000000011a00780c */ /* 0x000fe20003f45270 */
[----:B----4-:R-:W-:Y:S01]  /*3bb0*/  IMAD.HI.U32 R9, R24, R14, RZ ;  /* 0x0000000e18097227 */ /* 0x010fe200078e00ff */
[----:B------:R-:W-:Y:S02]  /*3bc0*/  SHF.R.U32.HI R0, RZ, R22, R0 ;  /* 0x00000016ff007219 */ /* 0x000fe40000011600 */
[----:B------:R-:W-:Y:S01]  /*3bd0*/  ISETP.NE.AND P4, PT, R3, 0x1, PT ;  /* 0x000000010300780c */ /* 0x000fe20003f85270 */
[----:B------:R-:W-:Y:S01]  /*3be0*/  IMAD.HI.U32 R13, R10, R7, RZ ;  /* 0x000000070a0d7227 */ /* 0x000fe200078e00ff */
[----:B------:R-:W-:Y:S02]  /*3bf0*/  SHF.R.U32.HI R9, RZ, R15, R9 ;  /* 0x0000000fff097219 */ /* 0x000fe40000011609 */
[----:B------:R-:W-:Y:S01]  /*3c00*/  SEL R0, R23, R0, !P0 ;  /* 0x0000000017007207 */ /* 0x000fe20004000000 */
[----:B------:R-:W-:Y:S01]  /*3c10*/  IMAD.HI.U32 R12, R11, R14, RZ ;  /* 0x0000000e0b0c7227 */ /* 0x000fe200078e00ff */
[----:B------:R-:W-:Y:S03]  /*3c20*/  SEL R9, R24, R9, !P4 ;  /* 0x0000000918097207 */ /* 0x000fe60006000000 */
[-C--:B------:R-:W-:Y:S01]  /*3c30*/  IMAD.HI.U32 R8, R0, R4.reuse, RZ ;  /* 0x0000000400087227 */ /* 0x080fe200078e00ff */
[----:B------:R-:W-:Y:S03]  /*3c40*/  SHF.R.U32.HI R12, RZ, R15, R12 ;  /* 0x0000000fff0c7219 */ /* 0x000fe6000001160c */
[----:B------:R-:W-:Y:S01]  /*3c50*/  IMAD.HI.U32 R2, R9, R4, RZ ;  /* 0x0000000409027227 */ /* 0x000fe200078e00ff */
[-C--:B------:R-:W-:Y:S02]  /*3c60*/  @P2 SHF.R.U32.HI R0, RZ, R5.reuse, R8 ;  /* 0x00000005ff002219 */ /* 0x080fe40000011608 */
[----:B------:R-:W-:Y:S02]  /*3c70*/  SHF.R.U32.HI R8, RZ, R22, R13 ;  /* 0x00000016ff087219 */ /* 0x000fe4000001160d */
[----:B------:R-:W-:Y:S01]  /*3c80*/  @P2 SHF.R.U32.HI R9, RZ, R5, R2 ;  /* 0x00000005ff092219 */ /* 0x000fe20000011602 */
[----:B------:R-:W-:Y:S01]  /*3c90*/  IMAD R0, R26, R0, RZ ;  /* 0x000000001a007224 */ /* 0x000fe200078e02ff */
[----:B------:R-:W-:Y:S02]  /*3ca0*/  SEL R8, R10, R8, !P0 ;  /* 0x000000080a087207 */ /* 0x000fe40004000000 */
[----:B------:R-:W-:Y:S01]  /*3cb0*/  SEL R2, R11, R12, !P4 ;  /* 0x0000000c0b027207 */ /* 0x000fe20006000000 */
[----:B------:R-:W-:Y:S01]  /*3cc0*/  IMAD R12, R26, R9, RZ ;  /* 0x000000091a0c7224 */ /* 0x000fe200078e02ff */
[C---:B------:R-:W-:Y:S01]  /*3cd0*/  ISETP.GE.AND P0, PT, R8.reuse, R0, PT ;  /* 0x000000000800720c */ /* 0x040fe20003f06270 */
[----:B------:R-:W-:Y:S03]  /*3ce0*/  IMAD.HI.U32 R0, R8, R4, RZ ;  /* 0x0000000408007227 */ /* 0x000fe600078e00ff */
[----:B------:R-:W-:Y:S02]  /*3cf0*/  ISETP.GE.OR P0, PT, R2, R12, P0 ;  /* 0x0000000c0200720c */ /* 0x000fe40000706670 */
[-C--:B------:R-:W-:Y:S04]  /*3d00*/  SHF.R.U32.HI R0, RZ, R5.reuse, R0 ;  /* 0x00000005ff007219 */ /* 0x080fe80000011600 */
[----:B------:R-:W-:Y:S05]  /*3d10*/  SEL R13, R8, R0, !P2 ;  /* 0x00000000080d7207 */ /* 0x000fea0005000000 */
[----:B------:R-:W-:Y:S02]  /*3d20*/  IMAD.MOV R12, RZ, RZ, -R13 ;  /* 0x000000ffff0c7224 */ /* 0x000fe400078e0a0d */
[----:B------:R-:W-:Y:S04]  /*3d30*/  @!P0 IMAD.HI.U32 R0, R2, R4, RZ ;  /* 0x0000000402008227 */ /* 0x000fe800078e00ff */
[----:B------:R-:W-:Y:S01]  /*3d40*/  IMAD R12, R26, R12, R8 ;  /* 0x0000000c1a0c7224 */ /* 0x000fe200078e0208 */
[----:B------:R-:W-:Y:S04]  /*3d50*/  @!P0 SHF.R.U32.HI R0, RZ, R5, R0 ;  /* 0x00000005ff008219 */ /* 0x000fe80000011600 */
[----:B------:R-:W-:Y:S04]  /*3d60*/  @!P0 SEL R0, R2, R0, !P2 ;  /* 0x0000000002008207 */ /* 0x000fe80005000000 */
[----:B------:R-:W-:Y:S01]  /*3d70*/  @!P0 IADD3 R13, PT, PT, R13, -R0, RZ ;  /* 0x800000000d0d8210 */ /* 0x000fe20007ffe0ff */
[----:B------:R-:W-:Y:S01]  /*3d80*/  @!P0 IMAD R0, R9, R12, R0 ;  /* 0x0000000c09008224 */ /* 0x000fe200078e0200 */
[----:B------:R-:W-:Y:S01]  /*3d90*/  IADD3 R9, PT, PT, -R8, RZ, RZ ;  /* 0x000000ff08097210 */ /* 0x000fe20007ffe1ff */
[--C-:B------:R-:W-:Y:S02]  /*3da0*/  IMAD.MOV R12, RZ, RZ, -R2.reuse ;  /* 0x000000ffff0c7224 */ /* 0x100fe400078e0a02 */
[----:B------:R-:W-:Y:S02]  /*3db0*/  @!P0 IMAD R8, R13, R26, R2 ;  /* 0x0000001a0d088224 */ /* 0x000fe400078e0202 */
[----:B------:R-:W-:Y:S02]  /*3dc0*/  @!P0 IMAD.MOV.U32 R2, RZ, RZ, R0 ;  /* 0x000000ffff028224 */ /* 0x000fe400078e0000 */
[----:B------:R-:W-:Y:S02]  /*3dd0*/  IMAD R11, R3, R12, R11 ;  /* 0x0000000c030b7224 */ /* 0x000fe400078e020b */
[----:B------:R-:W-:Y:S02]  /*3de0*/  IMAD R10, R6, R9, R10 ;  /* 0x00000009060a7224 */ /* 0x000fe400078e020a */
[----:B------:R-:W-:Y:S02]  /*3df0*/  IMAD R11, R2, R3, R11 ;  /* 0x00000003020b7224 */ /* 0x000fe400078e020b */
[----:B------:R-:W-:Y:S02]  /*3e00*/  IMAD R10, R8, R6, R10 ;  /* 0x00000006080a7224 */ /* 0x000fe400078e020a */
.L_x_69:
[----:B------:R-:W-:Y:S05]  /*3e10*/  BRA.U UP1, `(.L_x_70) ;  /* 0x0000000101107547 */ /* 0x000fea000b800000 */
[----:B------:R-:W-:Y:S04]  /*3e20*/  MOV R2, UR6 ;  /* 0x0000000600027c02 */ /* 0x000fe80008000f00 */
[----:B------:R-:W-:Y:S04]  /*3e30*/  SHF.L.U32 R2, R2, 0x1f, RZ ;  /* 0x0000001f02027819 */ /* 0x000fe800000006ff */
[----:B------:R-:W2:Y:S02]  /*3e40*/  SYNCS.PHASECHK.TRANS64.TRYWAIT P0, [UR7+0x78], R2 ;  /* 0x00007802ff0075a7 */ /* 0x000ea40008001107 */
[----:B--2---:R-:W-:Y:S05]  /*3e50*/  @!P0 BRA `(.L_x_71) ;  /* 0x0000003400388947 */ /* 0x004fea0003800000 */
.L_x_70:
[----:B------:R-:W-:Y:S02]  /*3e60*/  R2UR UR11, R21 ;  /* 0x00000000150b72ca */ /* 0x000fe400000e0000 */
[----:B------:R-:W-:Y:S02]  /*3e70*/  R2UR UR10, R20 ;  /* 0x00000000140a72ca */ /* 0x000fe400000e0000 */
[----:B------:R-:W-:Y:S04]  /*3e80*/  ISETP.NE.U32.AND P2, PT, RZ, UR4, PT ;  /* 0x00000004ff007c0c */ /* 0x000fe8000bf45070 */
[----:B------:R-:W-:Y:S05]  /*3e90*/  ISETP.NE.AND.EX P2, PT, RZ, UR5, PT, P2 ;  /* 0x00000005ff007c0c */ /* 0x000fea000bf45320 */
[----:B------:R-:W-:Y:S02]  /*3ea0*/  USHF.L.U32 UR11, UR11, 0x6, URZ ;  /* 0x000000060b0b7899 */ /* 0x000fe400080006ff */
[----:B------:R-:W-:Y:S01]  /*3eb0*/  USHF.L.U32 UR10, UR10, 0x6, URZ ;  /* 0x000000060a0a7899 */ /* 0x000fe200080006ff */
[----:B------:R-:W-:Y:S11]  /*3ec0*/  BRA.U !UP4, `(.L_x_72) ;  /* 0x000000010c347547 */ /* 0x000ff6000b800000 */
[----:B------:R-:W-:Y:S01]  /*3ed0*/  UPLOP3.LUT UP0, UPT, UPT, UPT, UP3, 0x80, 0x8 ;  /* 0x000000000008789c */ /* 0x000fe20003f0f030 */
[----:B--2---:R-:W-:Y:S02]  /*3ee0*/  HFMA2 R0, -RZ, RZ, 0, 5.9604644775390625e-08 ;  /* 0x00000001ff007431 */ /* 0x004fe400000001ff */
[----:B------:R-:W-:Y:S03]  /*3ef0*/  IMAD.MOV.U32 R60, RZ, RZ, 0x1 ;  /* 0x00000001ff3c7424 */ /* 0x000fe600078e00ff */
[----:B------:R-:W-:Y:S05]  /*3f00*/  PLOP3.LUT P0, PT, PT, PT, UP0, 0x80, 0x8 ;  /* 0x000000000008781c */ /* 0x000fea0003f0f008 */
[----:B------:R-:W2:Y:S01]  /*3f10*/  @UP0 LDCU.64 UR14, c[0x0][0x888] ;  /* 0x00011100ff0e07ac */ /* 0x000ea20008000a00 */
[----:B------:R-:W-:Y:S07]  /*3f20*/  @UP0 UIMAD UR8, UR36, UR4, URZ ;  /* 0x00000004240802a4 */ /* 0x000fee000f8e02ff */
[----:B------:R-:W-:Y:S01]  /*3f30*/  @!P0 PRMT R60, R0, 0x7610, R60 ;  /* 0x00007610003c8816 */ /* 0x000fe2000000003c */
[----:B--2---:R-:W-:Y:S03]  /*3f40*/  @UP0 UIMAD.WIDE UR14, UR8, 0x4, UR14 ;  /* 0x00000004080e08a5 */ /* 0x004fe6000f8e020e */
[----:B------:R-:W2:Y:S03]  /*3f50*/  @!UP0 LDCU UR8, c[0x0][0x880] ;  /* 0x00011000ff0887ac */ /* 0x000ea60008000800 */
[----:B------:R-:W-:Y:S01]  /*3f60*/  IMAD.U32 R8, RZ, RZ, UR14 ;  /* 0x0000000eff087e24 */ /* 0x000fe2000f8e00ff */
[----:B------:R-:W-:Y:S05]  /*3f70*/  MOV R9, UR15 ;  /* 0x0000000f00097c02 */ /* 0x000fea0008000f00 */
[----:B-----5:R3:W5:Y:S02]  /*3f80*/  @P0 LDG.E R35, desc[UR46][R8.64] ;  /* 0x0000002e08230981 */ /* 0x020764000c1e1900 */
[----:B--23--:R-:W-:Y:S07]  /*3f90*/  @!P0 IMAD.U32 R35, RZ, RZ, UR8 ;  /* 0x00000008ff238e24 */ /* 0x00cfee000f8e00ff */
.L_x_72:
[----:B-----5:R-:W-:Y:S01]  /*3fa0*/  @!P2 FSETP.EQ.AND P0, PT, R35, RZ, PT ;  /* 0x000000ff2300a20b */ /* 0x020fe20003f02000 */
[----:B------:R-:W-:Y:S01]  /*3fb0*/  @!UPT UIADD3 URZ, UPT, UPT, URZ, URZ, URZ ;  /* 0x000000fffffff290 */ /* 0x000fe2000fffe0ff */
[----:B------:R-:W-:Y:S11]  /*3fc0*/  @!P2 BRA `(.L_x_73) ;  /* 0x000000000014a947 */ /* 0x000ff60003800000 */
[----:B------:R-:W-:Y:S02]  /*3fd0*/  LOP3.LUT P2, RZ, R60, 0xff, RZ, 0xc0, !PT ;  /* 0x000000ff3cff7812 */ /* 0x000fe4000784c0ff */
[----:B------:R-:W-:Y:S04]  /*3fe0*/  PLOP3.LUT P0, PT, PT, PT, UP0, 0x80, 0x8 ;  /* 0x000000000008781c */ /* 0x000fe80003f0f008 */
[----:B------:R-:W-:Y:S07]  /*3ff0*/  PLOP3.LUT P0, PT, P0, PT, PT, 0x8, 0x80 ;  /* 0x000000000080781c */ /* 0x000fee000070e170 */
[----:B------:R-:W-:Y:S11]  /*4000*/  @P2 FSETP.EQ.AND P0, PT, R35, RZ, PT ;  /* 0x000000ff2300220b */ /* 0x000ff60003f02000 */
[----:B------:R-:W-:Y:S02]  /*4010*/  @!UPT UIADD3 URZ, UPT, UPT, URZ, URZ, URZ ;  /* 0x000000fffffff290 */ /* 0x000fe4000fffe0ff */
.L_x_73:
[----:B------:R-:W-:Y:S01]  /*4020*/  ULEA UR15, UR13, UR7, 0x3 ;  /* 0x000000070d0f7291 */ /* 0x000fe2000f8e18ff */
[----:B------:R-:W-:Y:S02]  /*4030*/  SHF.L.U32 R9, R32, 0x1f, RZ ;  /* 0x0000001f20097819 */ /* 0x000fe400000006ff */
[----:B------:R-:W-:Y:S04]  /*4040*/  ELECT P4, URZ, PT ;  /* 0x0000000000ff782f */ /* 0x000fe80003880000 */
[----:B------:R-:W-:Y:S02]  /*4050*/  PLOP3.LUT P4, PT, P0, P4, PT, 0xf2, 0x2f ;  /* 0x00000000002f781c */ /* 0x000fe40000789e72 */
[----:B------:R-:W3:Y:S11]  /*4060*/  SYNCS.PHASECHK.TRANS64.TRYWAIT P2, [UR15+0x58], R9 ;  /* 0x00005809ff0075a7 */ /* 0x000ef6000804110f */
[----:B-1----:R-:W-:Y:S05]  /*4070*/  @!P4 IADD3 R8, P0, PT, R30, 0x580, RZ ;  /* 0x000005801e08c810 */ /* 0x002fea0007f1e0ff */
[----:B--2---:R-:W-:Y:S01]  /*4080*/  @!P4 IMAD.X R2, RZ, RZ, R31, P0 ;  /* 0x000000ffff02c224 */ /* 0x004fe200000e061f */
[----:B---3--:R-:W-:Y:S07]  /*4090*/  @!P2 BRA `(.L_x_74) ;  /* 0x0000003000c0a947 */ /* 0x008fee0003800000 */
.L_x_145:
[----:B------:R-:W2:Y:S01]  /*40a0*/  LDC.64 R12, c[0x0][0xb18] ;  /* 0x0002c600ff0c7b82 */ /* 0x000ea20000000a00 */
[----:B------:R-:W-:Y:S01]  /*40b0*/  @!P4 R2UR UR8, R2 ;  /* 0x000000000208c2ca */ /* 0x000fe200000e0000 */
[----:B------:R-:W-:Y:S01]  /*40c0*/  VOTEU.ALL UP2, P4 ;  /* 0x0000000000ff7886 */ /* 0x000fe20002040000 */
[----:B------:R-:W-:Y:S01]  /*40d0*/  @!P4 R2UR UR9, R8 ;  /* 0x000000000809c2ca */ /* 0x000fe200000e0000 */
[----:B------:R-:W-:Y:S01]  /*40e0*/  VOTEU.ALL UP1, P4 ;  /* 0x0000000000ff7886 */ /* 0x000fe20002020000 */
[----:B-1----:R-:W-:Y:S03]  /*40f0*/  @!P4 IMAD.MOV.U32 R0, RZ, RZ, 0x1000 ;  /* 0x00001000ff00c424 */ /* 0x002fe600078e00ff */
[----:B------:R-:W1:Y:S01]  /*4100*/  @!P1 LDC R2, c[0x0][0xb0c] ;  /* 0x0002c300ff029b82 */ /* 0x000e620000000800 */
[----:B------:R-:W-:Y:S01]  /*4110*/  UMOV UR20, 0x0 ;  /* 0x0000000000147882 */ /* 0x000fe20000000000 */
[----:B------:R-:W-:Y:S01]  /*4120*/  UMOV UR21, 0x10000000 ;  /* 0x1000000000157882 */ /* 0x000fe20000000000 */
[----:B------:R-:W-:Y:S01]  /*4130*/  UMOV UR12, UR36 ;  /* 0x00000024000c7c82 */ /* 0x000fe20008000000 */
[----:B------:R-:W-:Y:S01]  /*4140*/  UIADD3 UR14, UPT, UPT, UR13, 0x1, URZ ;  /* 0x000000010d0e7890 */ /* 0x000fe2000fffe0ff */
[----:B------:R-:W-:Y:S01]  /*4150*/  @P3 SHF.R.U32.HI R27, RZ, 0x10, R17 ;  /* 0x00000010ff1b3819 */ /* 0x000fe20000011611 */
[----:B------:R-:W-:Y:S02]  /*4160*/  VIADD R29, R29, 0x1 ;  /* 0x000000011d1d7836 */ /* 0x000fe40000000000 */
[----:B------:R-:W-:Y:S01]  /*4170*/  IMAD.U32 R9, RZ, RZ, UR8 ;  /* 0x00000008ff097e24 */ /* 0x000fe2000f8e00ff */
[----:B------:R-:W-:Y:S01]  /*4180*/  @!UP2 ULEA UR8, UR13, UR7, 0xc ;  /* 0x000000070d08a291 */ /* 0x000fe2000f8e60ff */
[----:B------:R-:W-:Y:S01]  /*4190*/  IMAD.U32 R8, RZ, RZ, UR9 ;  /* 0x00000009ff087e24 */ /* 0x000fe2000f8e00ff */
[----:B------:R-:W-:Y:S02]  /*41a0*/  UIADD3 UR9, UPT, UPT, UR15, 0x40, URZ ;  /* 0x000000400f097890 */ /* 0x000fe4000fffe0ff */
[----:B------:R-:W-:Y:S01]  /*41b0*/  @!P4 R2UR UR19, R9 ;  /* 0x000000000913c2ca */ /* 0x000fe200000e0000 */
[----:B------:R-:W-:Y:S01]  /*41c0*/  @!UP2 UIADD3 UR8, UPT, UPT, UR8, 0x200, URZ ;  /* 0x000002000808a890 */ /* 0x000fe2000fffe0ff */
[----:B------:R-:W-:Y:S01]  /*41d0*/  @!P4 R2UR UR18, R8 ;  /* 0x000000000812c2ca */ /* 0x000fe200000e0000 */
[----:B------:R-:W-:Y:S01]  /*41e0*/  UISETP.NE.AND UP5, UPT, UR14, 0x3, UPT ;  /* 0x000000030e00788c */ /* 0x000fe2000bfa5270 */
[----:B------:R-:W3:Y:S01]  /*41f0*/  LDC.64 R8, c[0x0][0xb10] ;  /* 0x0002c400ff087b82 */ /* 0x000ee20000000a00 */
[----:B------:R-:W-:Y:S02]  /*4200*/  UPRMT UR16, UR37, 0x654, UR9 ;  /* 0x0000065425107896 */ /* 0x000fe40008000009 */
[----:B------:R-:W-:Y:S02]  /*4210*/  USEL UR17, URZ, 0x1, UP5 ;  /* 0x00000001ff117887 */ /* 0x000fe4000a800000 */
[----:B------:R-:W-:Y:S04]  /*4220*/  USEL UR14, UR14, URZ, UP5 ;  /* 0x000000ff0e0e7287 */ /* 0x000fe8000a800000 */
[----:B------:R-:W-:Y:S01]  /*4230*/  ULEA UR13, UR14, UR7, 0x3 ;  /* 0x000000070e0d7291 */ /* 0x000fe2000f8e18ff */
[----:B------:R-:W-:Y:S01]  /*4240*/  LOP3.LUT R32, R32, UR17, RZ, 0x3c, !PT ;  /* 0x0000001120207c12 */ /* 0x000fe2000f8e3cff */
[----:B------:R1:W-:Y:S01]  /*4250*/  @!UP1 UTMALDG.3D [UR8], [UR18], desc[UR20] ;  /* 0x00001408120095b4 */ /* 0x0003e20008011000 */
[----:B------:R5:W-:Y:S02]  /*4260*/  @!P4 SYNCS.ARRIVE.TRANS64.RED.A0TR RZ, [UR15+0x40], R0 ;  /* 0x00004000ffffc9a7 */ /* 0x000be4000830040f */
[----:B------:R-:W-:Y:S01]  /*4270*/  SHF.L.U32 R20, R32, 0x1f, RZ ;  /* 0x0000001f20147819 */ /* 0x000fe200000006ff */
[C---:B---3--:R-:W-:Y:S01]  /*4280*/  @!P1 IMAD.HI.U32 R8, R11.reuse, R8, RZ ;  /* 0x000000080b089227 */ /* 0x048fe200078e00ff */
[----:B--2---:R-:W-:Y:S02]  /*4290*/  @!P1 ISETP.NE.AND P0, PT, R12, 0x1, PT ;  /* 0x000000010c00980c */ /* 0x004fe40003f05270 */
[----:B-1----:R-:W-:Y:S01]  /*42a0*/  @!P1 ISETP.NE.AND P2, PT, R2, 0x1, PT ;  /* 0x000000010200980c */ /* 0x002fe20003f45270 */
[----:B------:R-:W-:Y:S01]  /*42b0*/  SYNCS.ARRIVE.TRANS64.RED.A1T0 RZ, [UR16], RZ ;  /* 0x000000ffffff79a7 */ /* 0x000fe20008100410 */
[C---:B------:R-:W-:Y:S01]  /*42c0*/  @!P1 IMAD.HI.U32 R13, R10.reuse, R13, RZ ;  /* 0x0000000d0a0d9227 */ /* 0x040fe200078e00ff */
[----:B------:R-:W-:Y:S04]  /*42d0*/  @!P1 SHF.R.U32.HI R8, RZ, R9, R8 ;  /* 0x00000009ff089219 */ /* 0x000fe80000011608 */
[----:B------:R-:W-:Y:S01]  /*42e0*/  @!P1 SEL R8, R11, R8, !P2 ;  /* 0x000000080b089207 */ /* 0x000fe20005000000 */
[----:B------:R-:W1:Y:S01]  /*42f0*/  SYNCS.PHASECHK.TRANS64.TRYWAIT P5, [UR13+0x58], R20 ;  /* 0x00005814ff0075a7 */ /* 0x000e6200080a110d */
[----:B-----5:R-:W2:Y:S02]  /*4300*/  @!P1 LDC R0, c[0x0][0xb20] ;  /* 0x0002c800ff009b82 */ /* 0x020ea40000000800 */
[----:B--2---:R-:W-:Y:S04]  /*4310*/  @!P1 SHF.R.U32.HI R0, RZ, R0, R13 ;  /* 0x00000000ff009219 */ /* 0x004fe8000001160d */
[----:B------:R-:W-:Y:S05]  /*4320*/  @!P1 SEL R9, R10, R0, !P0 ;  /* 0x000000000a099207 */ /* 0x000fea0004000000 */
[----:B------:R-:W-:Y:S02]  /*4330*/  @!P1 IMAD.IADD R0, R9, 0x1, -R8 ;  /* 0x0000000109009824 */ /* 0x000fe400078e0a08 */
[----:B------:R-:W-:Y:S02]  /*4340*/  @!P1 IMAD.IADD R8, R8, 0x1, -R9 ;  /* 0x0000000108089824 */ /* 0x000fe400078e0a09 */
[----:B------:R-:W-:Y:S02]  /*4350*/  @!P1 IMAD R11, R0, R2, R11 ;  /* 0x00000002000b9224 */ /* 0x000fe400078e020b */
[----:B------:R-:W-:Y:S01]  /*4360*/  @!P1 IMAD R10, R8, R12, R10 ;  /* 0x0000000c080a9224 */ /* 0x000fe200078e020a */
[----:B-1----:R-:W-:Y:S06]  /*4370*/  @!P5 BRA `(.L_x_75) ;  /* 0x000000300020d947 */ /* 0x002fec0003800000 */
.L_x_147:
[----:B------:R-:W-:Y:S01]  /*4380*/  @!P4 IADD3 R2, P0, PT, R30, 0x580, RZ ;  /* 0x000005801e02c810 */ /* 0x000fe20007f1e0ff */
[----:B------:R-:W-:Y:S01]  /*4390*/  UMOV UR18, 0x0 ;  /* 0x0000000000127882 */ /* 0x000fe20000000000 */
[----:B------:R-:W-:Y:S01]  /*43a0*/  UMOV UR19, 0x10000000 ;  /* 0x1000000000137882 */ /* 0x000fe20000000000 */
[----:B------:R-:W-:Y:S01]  /*43b0*/  VOTEU.ALL UP1, P4 ;  /* 0x0000000000ff7886 */ /* 0x000fe20002020000 */
[----:B------:R-:W-:Y:S01]  /*43c0*/  @!P4 R2UR UR9, R2 ;  /* 0x000000000209c2ca */ /* 0x000fe200000e0000 */
[----:B-1----:R-:W-:Y:S01]  /*43d0*/  @!P4 IMAD.X R0, RZ, RZ, R31, P0 ;  /* 0x000000ffff00c224 */ /* 0x002fe200000e061f */
[----:B------:R-:W-:Y:S01]  /*43e0*/  UMOV UR12, UR36 ;  /* 0x00000024000c7c82 */ /* 0x000fe20008000000 */
[----:B------:R-:W-:Y:S01]  /*43f0*/  @P3 R2UR UR36, R27 ;  /* 0x000000001b2432ca */ /* 0x000fe200000e0000 */
[----:B------:R-:W-:Y:S01]  /*4400*/  @!UP1 ULEA UR15, UR14, UR7, 0xc ;  /* 0x000000070e0f9291 */ /* 0x000fe2000f8e60ff */
[----:B------:R-:W-:Y:S01]  /*4410*/  ISETP.NE.AND P0, PT, R29, 0x2, PT ;  /* 0x000000021d00780c */ /* 0x000fe20003f05270 */
[----:B------:R-:W-:Y:S01]  /*4420*/  @!UP1 UIADD3 UR10, UPT, UPT, UR10, 0x20, URZ ;  /* 0x000000200a0a9890 */ /* 0x000fe2000fffe0ff */
[----:B------:R-:W-:Y:S01]  /*4430*/  @!P4 R2UR UR8, R0 ;  /* 0x000000000008c2ca */ /* 0x000fe200000e0000 */
[----:B------:R-:W-:Y:S01]  /*4440*/  IMAD.IADD R20, R10, 0x1, R58 ;  /* 0x000000010a147824 */ /* 0x000fe200078e023a */
[----:B------:R-:W-:Y:S01]  /*4450*/  SEL R0, RZ, 0x1, P0 ;  /* 0x00000001ff007807 */ /* 0x000fe20000000000 */
[----:B------:R-:W-:Y:S01]  /*4460*/  IMAD.IADD R21, R11, 0x1, R59 ;  /* 0x000000010b157824 */ /* 0x000fe200078e023b */
[----:B------:R-:W-:Y:S02]  /*4470*/  SEL R29, R29, RZ, P0 ;  /* 0x000000ff1d1d7207 */ /* 0x000fe40000000000 */
[----:B------:R-:W-:Y:S01]  /*4480*/  IMAD.U32 R8, RZ, RZ, UR9 ;  /* 0x00000009ff087e24 */ /* 0x000fe2000f8e00ff */
[----:B------:R-:W-:Y:S01]  /*4490*/  UIADD3 UR9, UPT, UPT, UR13, 0x40, URZ ;  /* 0x000000400d097890 */ /* 0x000fe2000fffe0ff */
[----:B------:R-:W-:Y:S03]  /*44a0*/  LOP3.LUT R28, R28, R0, RZ, 0x3c, !PT ;  /* 0x000000001c1c7212 */ /* 0x000fe600078e3cff */
[----:B------:R-:W-:Y:S02]  /*44b0*/  @!P4 R2UR UR16, R8 ;  /* 0x000000000810c2ca */ /* 0x000fe400000e0000 */
[----:B------:R-:W-:Y:S01]  /*44c0*/  IMAD.U32 R9, RZ, RZ, UR8 ;  /* 0x00000008ff097e24 */ /* 0x000fe2000f8e00ff */
[----:B------:R-:W-:Y:S01]  /*44d0*/  @!UP1 UIADD3 UR8, UPT, UPT, UR15, 0x200, URZ ;  /* 0x000002000f089890 */ /* 0x000fe2000fffe0ff */
[----:B------:R-:W-:Y:S01]  /*44e0*/  VOTEU.ALL UP1, P4 ;  /* 0x0000000000ff7886 */ /* 0x000fe20002020000 */
[----:B------:R-:W-:Y:S02]  /*44f0*/  UPRMT UR15, UR37, 0x654, UR9 ;  /* 0x00000654250f7896 */ /* 0x000fe40008000009 */
[----:B------:R-:W-:Y:S11]  /*4500*/  @!P4 R2UR UR17, R9 ;  /* 0x000000000911c2ca */ /* 0x000ff600000e0000 */
[----:B------:R-:W-:Y:S02]  /*4510*/  @!UPT UIADD3 URZ, UPT, UPT, URZ, URZ, URZ ;  /* 0x000000fffffff290 */ /* 0x000fe4000fffe0ff */
[----:B------:R2:W-:Y:S01]  /*4520*/  @!UP1 UTMALDG.3D [UR8], [UR16], desc[UR18] ;  /* 0x00001208100095b4 */ /* 0x0005e20008011000 */
[----:B------:R2:W-:Y:S01]  /*4530*/  @!P4 SYNCS.ARRIVE.TRANS64.RED.A0TR RZ, [UR13+0x40], R25 ;  /* 0x00004019ffffc9a7 */ /* 0x0005e2000830040d */
[----:B------:R-:W-:Y:S04]  /*4540*/  UIADD3 UR13, UPT, UPT, UR14, 0x1, URZ ;  /* 0x000000010e0d7890 */ /* 0x000fe8000fffe0ff */
[----:B------:R-:W-:Y:S04]  /*4550*/  UISETP.NE.AND UP1, UPT, UR13, 0x3, UPT ;  /* 0x000000030d00788c */ /* 0x000fe8000bf25270 */
[----:B------:R-:W-:Y:S02]  /*4560*/  USEL UR14, URZ, 0x1, UP1 ;  /* 0x00000001ff0e7887 */ /* 0x000fe40008800000 */
[----:B------:R-:W-:Y:S02]  /*4570*/  USEL UR13, UR13, URZ, UP1 ;  /* 0x000000ff0d0d7287 */ /* 0x000fe40008800000 */
[----:B------:R-:W-:Y:S02]  /*4580*/  UPLOP3.LUT UP1, UPT, UPT, UPT, UPT, 0x80, 0x8 ;  /* 0x000000000008789c */ /* 0x000fe40003f2f070 */
[----:B------:R-:W-:Y:S01]  /*4590*/  LOP3.LUT R32, R32, UR14, RZ, 0x3c, !PT ;  /* 0x0000000e20207c12 */ /* 0x000fe2000f8e3cff */
[----:B------:R-:W-:Y:S01]  /*45a0*/  SYNCS.ARRIVE.TRANS64.RED.A1T0 RZ, [UR15], RZ ;  /* 0x000000ffffff79a7 */ /* 0x000fe2000810040f */
[----:B------:R-:W-:Y:S07]  /*45b0*/  @P3 BRA `(.L_x_76) ;  /* 0xfffffff4001c3947 */ /* 0x000fee000383ffff */
[----:B------:R-:W-:Y:S01]  /*45c0*/  UIADD3 UR7, UPT, UPT, UR7, 0x58, URZ ;  /* 0x0000005807077890 */ /* 0x000fe2000fffe0ff */
[----:B------:R-:W-:-:S03]  /*45d0*/  SHF.L.U32 R2, R32, 0x1f, RZ ;  /* 0x0000001f20027819 */ /* 0x000fc600000006ff */
[----:B------:R-:W-:-:S09]  /*45e0*/  ULEA UR4, UR13, UR7, 0x3 ;  /* 0x000000070d047291 */ /* 0x000fd2000f8e18ff */
[----:B------:R-:W1:Y:S02]  /*45f0*/  SYNCS.PHASECHK.TRANS64.TRYWAIT P0, [UR4], R2 ;  /* 0x00000002ff0075a7 */ /* 0x000e640008001104 */
[----:B-1----:R-:W-:Y:S05]  /*4600*/  @!P0 BRA `(.L_x_77) ;  /* 0x0000002c00948947 */ /* 0x002fea0003800000 */
.L_x_149:
        /* <DEDUP_REMOVED lines=9> */
.L_x_151:
[----:B------:R-:W-:-:S04]  /*46a0*/  UIADD3 UR5, UPT, UPT, UR5, 0x1, URZ ;  /* 0x0000000105057890 */ /* 0x000fc8000fffe0ff */
[----:B------:R-:W-:-:S04]  /*46b0*/  UISETP.NE.AND UP0, UPT, UR5, 0x3, UPT ;  /* 0x000000030500788c */ /* 0x000fc8000bf05270 */
[----:B------:R-:W-:Y:S02]  /*46c0*/  USEL UR4, URZ, 0x1, UP0 ;  /* 0x00000001ff047887 */ /* 0x000fe40008000000 */
[----:B------:R-:W-:-:S04]  /*46d0*/  USEL UR5, UR5, URZ, UP0 ;  /* 0x000000ff05057287 */ /* 0x000fc80008000000 */
[----:B------:R-:W-:Y:S01]  /*46e0*/  ULEA UR5, UR5, UR7, 0x3 ;  /* 0x0000000705057291 */ /* 0x000fe2000f8e18ff */
[----:B-1----:R-:W-:-:S04]  /*46f0*/  LOP3.LUT R2, R32, UR4, RZ, 0x3c, !PT ;  /* 0x0000000420027c12 */ /* 0x002fc8000f8e3cff */
[----:B------:R-:W-:Y:S01]  /*4700*/  SHF.L.U32 R2, R2, 0x1f, RZ ;  /* 0x0000001f02027819 */ /* 0x000fe200000006ff */
[----:B------:R-:W-:-:S07]  /*4710*/  IMAD.U32 R0, RZ, RZ, UR5 ;  /* 0x00000005ff007e24 */ /* 0x000fce000f8e00ff */
.L_x_79:
[----:B-1----:R1:W3:Y:S02]  /*4720*/  SYNCS.PHASECHK.TRANS64.TRYWAIT P0, [R0+URZ], R2 ;  /* 0x00000002000075a7 */ /* 0x0022e400080011ff */
[----:B---3--:R-:W-:Y:S05]  /*4730*/  @!P0 NANOSLEEP.SYNCS 0x989680 ;  /* 0x009896800000895d */ /* 0x008fea0003900000 */
[----:B------:R-:W3:Y:S02]  /*4740*/  @!P0 SYNCS.PHASECHK.TRANS64 P0, [R0+URZ], R2 ;  /* 0x00000002000085a7 */ /* 0x000ee400080010ff */
[----:B--23--:R-:W-:Y:S05]  /*4750*/  @P0 EXIT ;  /* 0x000000000000094d */ /* 0x00cfea0003800000 */
[----:B------:R-:W-:Y:S05]  /*4760*/  BRA `(.L_x_79) ;  /* 0xfffffffc00ec7947 */ /* 0x000fea000383ffff */
.L_x_67:
[----:B------:R-:W-:-:S06]  /*4770*/  UISETP.GE.AND UP1, UPT, UR8, 0x4, UPT ;  /* 0x000000040800788c */ /* 0x000fcc000bf26270 */
[----:B------:R-:W-:-:S13]  /*4780*/  PLOP3.LUT P0, PT, PT, PT, UP1, 0x80, 0x8 ;  /* 0x000000000008781c */ /* 0x000fda0003f0f018 */
[----:B------:R-:W-:Y:S05]  /*4790*/  @!P0 EXIT ;  /* 0x000000000000894d */ /* 0x000fea0003800000 */
[----:B------:R-:W-:Y:S01]  /*47a0*/  BAR.SYNC.DEFER_BLOCKING 0x6, 0xa0 ;  /* 0x0182800000007b1d */ /* 0x000fe20000010000 */
[C---:B------:R-:W-:Y:S01]  /*47b0*/  IMAD.SHL.U32 R3, R70.reuse, 0x20, RZ ;  /* 0x0000002046037824 */ /* 0x040fe200078e00ff */
[----:B------:R-:W-:Y:S01]  /*47c0*/  SHF.R.U32.HI R4, RZ, 0x1, R70 ;  /* 0x00000001ff047819 */ /* 0x000fe20000011646 */
[C---:B------:R-:W-:Y:S01]  /*47d0*/  IMAD.SHL.U32 R64, R70.reuse, 0x10, RZ ;  /* 0x0000001046407824 */ /* 0x040fe200078e00ff */
[C---:B------:R-:W-:Y:S01]  /*47e0*/  LOP3.LUT P0, RZ, R70.reuse, 0x4, RZ, 0xc0, !PT ;  /* 0x0000000446ff7812 */ /* 0x040fe2000780c0ff */
[----:B------:R-:W-:Y:S01]  /*47f0*/  IMAD.U32 R32, R70, 0x10000, RZ ;  /* 0x0001000046207824 */ /* 0x000fe200078e00ff */
[----:B------:R-:W-:Y:S02]  /*4800*/  UMOV UR48, 0x400 ;  /* 0x0000040000307882 */ /* 0x000fe40000000000 */
[----:B------:R-:W1:Y:S01]  /*4810*/  LDC R63, c[0x0][0x370] ;  /* 0x0000dc00ff3f7b82 */ /* 0x000e620000000800 */
[----:B------:R-:W-:Y:S01]  /*4820*/  ULEA UR48, UR37, UR48, 0x18 ;  /* 0x0000003025307291 */ /* 0x000fe2000f8ec0ff */
[----:B------:R-:W-:Y:S01]  /*4830*/  LOP3.LUT R2, R3, 0xc0, RZ, 0xc0, !PT ;  /* 0x000000c003027812 */ /* 0x000fe200078ec0ff */
[----:B------:R-:W-:Y:S01]  /*4840*/  IMAD.MOV.U32 R69, RZ, RZ, 0x10 ;  /* 0x00000010ff457424 */ /* 0x000fe200078e00ff */
[----:B------:R-:W-:Y:S01]  /*4850*/  LOP3.LUT R64, R64, 0x600, RZ, 0xc0, !PT ;  /* 0x0000060040407812 */ /* 0x000fe200078ec0ff */
[----:B------:R-:W-:Y:S01]  /*4860*/  IMAD.MOV.U32 R31, RZ, RZ, RZ ;  /* 0x000000ffff1f7224 */ /* 0x000fe200078e00ff */
[----:B------:R-:W-:Y:S01]  /*4870*/  LOP3.LUT R4, R2, 0x8, R4, 0xf8, !PT ;  /* 0x0000000802047812 */ /* 0x000fe200078ef804 */
[----:B------:R-:W-:Y:S01]  /*4880*/  IMAD.SHL.U32 R2, R70, 0x4, RZ ;  /* 0x0000000446027824 */ /* 0x000fe200078e00ff */
[----:B------:R-:W2:Y:S01]  /*4890*/  LDC R28, c[0x0][0xb0c] ;  /* 0x0002c300ff1c7b82 */ /* 0x000ea20000000800 */
[--C-:B------:R-:W-:Y:S01]  /*48a0*/  LOP3.LUT R64, R64, 0x20, R3.reuse, 0xf8, !PT ;  /* 0x0000002040407812 */ /* 0x100fe200078ef803 */
[----:B------:R-:W-:Y:S01]  /*48b0*/  IMAD.MOV.U32 R68, RZ, RZ, RZ ;  /* 0x000000ffff447224 */ /* 0x000fe200078e00ff */
[----:B------:R-:W-:Y:S01]  /*48c0*/  LOP3.LUT R32, R32, 0x600000, RZ, 0xc0, !PT ;  /* 0x0060000020207812 */ /* 0x000fe200078ec0ff */
[----:B------:R-:W-:Y:S01]  /*48d0*/  IMAD.MOV.U32 R73, RZ, RZ, RZ ;  /* 0x000000ffff497224 */ /* 0x000fe200078e00ff */
[----:B------:R-:W-:Y:S01]  /*48e0*/  LOP3.LUT R2, R4, 0x18, R2, 0x78, !PT ;  /* 0x0000001804027812 */ /* 0x000fe200078e7802 */
[----:B------:R-:W-:Y:S01]  /*48f0*/  IMAD.MOV.U32 R67, RZ, RZ, RZ ;  /* 0x000000ffff437224 */ /* 0x000fe200078e00ff */
[----:B------:R-:W-:Y:S01]  /*4900*/  LOP3.LUT R64, R64, 0x100, R3, 0xf8, !PT ;  /* 0x0000010040407812 */ /* 0x000fe200078ef803 */
[----:B------:R-:W4:Y:S01]  /*4910*/  LDC R61, c[0x0][0xb20] ;  /* 0x0002c800ff3d7b82 */ /* 0x000f220000000800 */
[----:B------:R-:W3:Y:S01]  /*4920*/  LDS R0, [UR48+0x130] ;  /* 0x00013030ff007984 */ /* 0x000ee20008000800 */
[----:B------:R-:W-:Y:S01]  /*4930*/  LOP3.LUT R70, R70, 0x60, RZ, 0xc0, !PT ;  /* 0x0000006046467812 */ /* 0x000fe200078ec0ff */
[----:B------:R-:W1:Y:S01]  /*4940*/  LDCU.64 UR54, c[0x0][0x348] ;  /* 0x00006900ff3677ac */ /* 0x000e620008000a00 */
[----:B------:R-:W-:-:S02]  /*4950*/  LOP3.LUT R64, R64, R2, RZ, 0xfc, !PT ;  /* 0x0000000240407212 */ /* 0x000fc400078efcff */
[----:B------:R-:W-:Y:S01]  /*4960*/  SEL R69, R69, 0xfffffff0, !P0 ;  /* 0xfffffff045457807 */ /* 0x000fe20004000000 */
[----:B------:R-:W1:Y:S01]  /*4970*/  LDCU.64 UR38, c[0x0][0x888] ;  /* 0x00011100ff2677ac */ /* 0x000e620008000a00 */
[----:B------:R-:W1:Y:S01]  /*4980*/  LDC R27, c[0x0][0xb30] ;  /* 0x0002cc00ff1b7b82 */ /* 0x000e620000000800 */
[----:B------:R-:W1:Y:S01]  /*4990*/  LDCU.64 UR44, c[0x0][0x890] ;  /* 0x00011200ff2c77ac */ /* 0x000e620008000a00 */
[----:B------:R-:W-:-:S06]  /*49a0*/  UMOV UR51, 0x1 ;  /* 0x0000000100337882 */ /* 0x000fcc0000000000 */
[----:B------:R-:W1:Y:S01]  /*49b0*/  LDC.64 R56, c[0x0][0xb10] ;  /* 0x0002c400ff387b82 */ /* 0x000e620000000a00 */
[----:B------:R-:W-:Y:S01]  /*49c0*/  UMOV UR56, URZ ;  /* 0x000000ff00387c82 */ /* 0x000fe20008000000 */
[----:B------:R-:W-:Y:S01]  /*49d0*/  UIADD3 UR52, UPT, UPT, UR48, 0x200, URZ ;  /* 0x0000020030347890 */ /* 0x000fe2000fffe0ff */
[----:B------:R-:W-:Y:S01]  /*49e0*/  UMOV UR50, URZ ;  /* 0x000000ff00327c82 */ /* 0x000fe20008000000 */
[----:B------:R-:W-:-:S04]  /*49f0*/  UMOV UR49, URZ ;  /* 0x000000ff00317c82 */ /* 0x000fc80008000000 */
[----:B------:R-:W1:Y:S08]  /*4a00*/  LDC.64 R24, c[0x0][0xb18] ;  /* 0x0002c600ff187b82 */ /* 0x000e700000000a00 */
[----:B------:R-:W1:Y:S08]  /*4a10*/  LDC.64 R22, c[0x0][0xb28] ;  /* 0x0002ca00ff167b82 */ /* 0x000e700000000a00 */
[----:B------:R-:W1:Y:S01]  /*4a20*/  LDC.64 R54, c[0x0][0x8b0] ;  /* 0x00022c00ff367b82 */ /* 0x000e620000000a00 */
[----:B---3--:R-:W-:-:S07]  /*4a30*/  IMAD.IADD R32, R0, 0x1, R32 ;  /* 0x0000000100207824 */ /* 0x008fce00078e0220 */
[----:B------:R-:W3:Y:S08]  /*4a40*/  LDC.64 R52, c[0x0][0x8a8] ;  /* 0x00022a00ff347b82 */ /* 0x000ef00000000a00 */
[----:B--2-4-:R-:W1:Y:S02]  /*4a50*/  LDC R62, c[0x0][0x374] ;  /* 0x0000dd00ff3e7b82 */ /* 0x014e640000000800 */
.L_x_110:
[----:B------:R-:W-:Y:S02]  /*4a60*/  LEA R0, R73, UR48, 0x3 ;  /* 0x0000003049007c11 */ /* 0x000fe4000f8e18ff */
[----:B------:R-:W-:Y:S02]  /*4a70*/  SHF.L.U32 R2, R67, 0x1f, RZ ;  /* 0x0000001f43027819 */ /* 0x000fe400000006ff */
[----:B-1----:R-:W-:Y:S02]  /*4a80*/  LEA R16, R73, UR48, 0x4 ;  /* 0x0000003049107c11 */ /* 0x002fe4000f8e20ff */
[----:B------:R-:W2:Y:S02]  /*4a90*/  SYNCS.PHASECHK.TRANS64.TRYWAIT P0, [R0+URZ+0x80], R2 ;  /* 0x00008002000075a7 */ /* 0x000ea400080011ff */
[----:B--2---:R-:W-:Y:S05]  /*4aa0*/  @!P0 BRA `(.L_x_80) ;  /* 0x00000028009c8947 */ /* 0x004fea0003800000 */
.L_x_152:
[----:B------:R-:W4:Y:S01]  /*4ab0*/  LDC.64 R10, c[0x0][0xb10] ;  /* 0x0002c400ff0a7b82 */ /* 0x000f220000000a00 */
[----:B------:R-:W3:Y:S01]  /*4ac0*/  LDS.128 R16, [R16+0x110] ;  /* 0x0001100010107984 */ /* 0x000ee20000000c00 */
[----:B-1----:R-:W-:Y:S01]  /*4ad0*/  ISETP.NE.AND P1, PT, R27, 0x1, PT ;  /* 0x000000011b00780c */ /* 0x002fe20003f25270 */
[----:B--2---:R-:W-:Y:S01]  /*4ae0*/  VIADD R0, R0, 0x90 ;  /* 0x0000009000007836 */ /* 0x004fe20000000000 */
[----:B------:R-:W-:Y:S04]  /*4af0*/  ISETP.GE.AND P0, PT, R26, 0x1, PT ;  /* 0x000000011a00780c */ /* 0x000fe80003f06270 */
[----:B------:R-:W1:Y:S01]  /*4b00*/  LDC.64 R8, c[0x0][0xb18] ;  /* 0x0002c600ff087b82 */ /* 0x000e620000000a00 */
[----:B------:R-:W-:Y:S01]  /*4b10*/  PRMT R0, RZ, 0x654, R0 ;  /* 0x00000654ff007816 */ /* 0x000fe20000000000 */
[----:B------:R-:W-:Y:S01]  /*4b20*/  @!PT LDS RZ, [RZ] ;  /* 0x00000000fffff984 */ /* 0x000fe20000000800 */
[----:B------:R-:W-:Y:S01]  /*4b30*/  @!PT LDS RZ, [RZ] ;  /* 0x00000000fffff984 */ /* 0x000fe20000000800 */
[----:B------:R-:W-:Y:S01]  /*4b40*/  @!PT LDS RZ, [RZ] ;  /* 0x00000000fffff984 */ /* 0x000fe20000000800 */
[----:B------:R-:W-:Y:S01]  /*4b50*/  @!PT LDS RZ, [RZ] ;  /* 0x00000000fffff984 */ /* 0x000fe20000000800 */
[----:B------:R2:W-:Y:S06]  /*4b60*/  MEMBAR.ALL.CTA ;  /* 0x0000000000007992 */ /* 0x0005ec0000008000 */
[----:B--2---:R-:W2:Y:S01]  /*4b70*/  FENCE.VIEW.ASYNC.S ;  /* 0x00000000000073c6 */ /* 0x004ea20000000000 */
[----:B------:R-:W1:Y:S08]  /*4b80*/  @!P1 LDC R12, c[0x0][0xb20] ;  /* 0x0002c800ff0c9b82 */ /* 0x000e700000000800 */
[----:B------:R-:W1:Y:S01]  /*4b90*/  @!P1 LDC R7, c[0x0][0xb0c] ;  /* 0x0002c300ff079b82 */ /* 0x000e620000000800 */
[----:B--2---:R2:W-:Y:S01]  /*4ba0*/  SYNCS.ARRIVE.TRANS64.RED.A1T0 RZ, [R0+URZ], RZ ;  /* 0x000000ff00ff79a7 */ /* 0x0045e200081004ff */
[----:B---3--:R-:W-:Y:S04]  /*4bb0*/  LOP3.LUT P4, RZ, R18, 0x1, RZ, 0xc0, !PT ;  /* 0x0000000112ff7812 */ /* 0x008fe8000788c0ff */
[----:B------:R-:W-:Y:S09]  /*4bc0*/  P2R R71, PR, RZ, 0x10 ;  /* 0x00000010ff477803 */ /* 0x000ff20000000000 */
[----:B------:R-:W-:Y:S02]  /*4bd0*/  @P4 MOV R30, R16 ;  /* 0x00000010001e4202 */ /* 0x000fe40000000f00 */
[----:B------:R-:W-:Y:S01]  /*4be0*/  @P4 LOP3.LUT R29, R17, 0xffff, RZ, 0xc0, !PT ;  /* 0x0000ffff111d4812 */ /* 0x000fe200078ec0ff */
[----:B--2-4-:R-:W-:Y:S06]  /*4bf0*/  @!P0 BRA `(.L_x_81) ;  /* 0x0000000000a48947 */ /* 0x014fec0003800000 */
[----:B------:R-:W-:Y:S01]  /*4c00*/  IMAD.HI.U32 R0, R62, R25, RZ ;  /* 0x000000193e007227 */ /* 0x000fe200078e00ff */
[----:B------:R-:W-:Y:S02]  /*4c10*/  ISETP.NE.AND P0, PT, R24, 0x1, PT ;  /* 0x000000011800780c */ /* 0x000fe40003f05270 */
[----:B------:R-:W-:Y:S01]  /*4c20*/  ISETP.NE.AND P2, PT, R26, 0x1, PT ;  /* 0x000000011a00780c */ /* 0x000fe20003f45270 */
[----:B------:R-:W-:Y:S01]  /*4c30*/  IMAD.HI.U32 R4, R63, R56, RZ ;  /* 0x000000383f047227 */ /* 0x000fe200078e00ff */
[----:B------:R-:W-:Y:S02]  /*4c40*/  SHF.R.U32.HI R0, RZ, R61, R0 ;  /* 0x0000003dff007219 */ /* 0x000fe40000011600 */
[----:B------:R-:W-:Y:S01]  /*4c50*/  ISETP.NE.AND P3, PT, R28, 0x1, PT ;  /* 0x000000011c00780c */ /* 0x000fe20003f65270 */
[----:B------:R-:W-:Y:S01]  /*4c60*/  IMAD.HI.U32 R6, R29, R25, RZ ;  /* 0x000000191d067227 */ /* 0x000fe200078e00ff */
[-C--:B------:R-:W-:Y:S02]  /*4c70*/  SHF.R.U32.HI R4, RZ, R57.reuse, R4 ;  /* 0x00000039ff047219 */ /* 0x080fe40000011604 */
[----:B------:R-:W-:Y:S01]  /*4c80*/  SEL R0, R62, R0, !P0 ;  /* 0x000000003e007207 */ /* 0x000fe20004000000 */
[----:B------:R-:W-:Y:S01]  /*4c90*/  IMAD.HI.U32 R5, R30, R56, RZ ;  /* 0x000000381e057227 */ /* 0x000fe200078e00ff */
[----:B------:R-:W-:Y:S03]  /*4ca0*/  SEL R4, R63, R4, !P3 ;  /* 0x000000043f047207 */ /* 0x000fe60005800000 */
[-C--:B------:R-:W-:Y:S01]  /*4cb0*/  IMAD.HI.U32 R3, R0, R22.reuse, RZ ;  /* 0x0000001600037227 */ /* 0x080fe200078e00ff */
[----:B------:R-:W-:Y:S03]  /*4cc0*/  SHF.R.U32.HI R5, RZ, R57, R5 ;  /* 0x00000039ff057219 */ /* 0x000fe60000011605 */
[----:B------:R-:W-:Y:S01]  /*4cd0*/  IMAD.HI.U32 R2, R4, R22, RZ ;  /* 0x0000001604027227 */ /* 0x000fe200078e00ff */
[----:B------:R-:W-:Y:S02]  /*4ce0*/  @P2 SHF.R.U32.HI R0, RZ, R23, R3 ;  /* 0x00000017ff002219 */ /* 0x000fe40000011603 */
[----:B------:R-:W-:Y:S02]  /*4cf0*/  SHF.R.U32.HI R3, RZ, R61, R6 ;  /* 0x0000003dff037219 */ /* 0x000fe40000011606 */
[----:B------:R-:W-:Y:S01]  /*4d00*/  @P2 SHF.R.U32.HI R4, RZ, R23, R2 ;  /* 0x00000017ff042219 */ /* 0x000fe20000011602 */
[----:B------:R-:W-:Y:S01]  /*4d10*/  IMAD R0, R26, R0, RZ ;  /* 0x000000001a007224 */ /* 0x000fe200078e02ff */
[----:B------:R-:W-:Y:S02]  /*4d20*/  SEL R3, R29, R3, !P0 ;  /* 0x000000031d037207 */ /* 0x000fe40004000000 */
[----:B------:R-:W-:Y:S01]  /*4d30*/  SEL R2, R30, R5, !P3 ;  /* 0x000000051e027207 */ /* 0x000fe20005800000 */
[----:B------:R-:W-:Y:S01]  /*4d40*/  IMAD R5, R26, R4, RZ ;  /* 0x000000041a057224 */ /* 0x000fe200078e02ff */
[C---:B------:R-:W-:Y:S01]  /*4d50*/  ISETP.GE.AND P0, PT, R3.reuse, R0, PT ;  /* 0x000000000300720c */ /* 0x040fe20003f06270 */
[C---:B------:R-:W-:Y:S03]  /*4d60*/  IMAD.HI.U32 R0, R3.reuse, R22, RZ ;  /* 0x0000001603007227 */ /* 0x040fe600078e00ff */
[C---:B------:R-:W-:Y:S02]  /*4d70*/  ISETP.GE.OR P0, PT, R2.reuse, R5, P0 ;  /* 0x000000050200720c */ /* 0x040fe40000706670 */
[----:B------:R-:W-:Y:S04]  /*4d80*/  SHF.R.U32.HI R0, RZ, R23, R0 ;  /* 0x00000017ff007219 */ /* 0x000fe80000011600 */
[C---:B------:R-:W-:Y:S05]  /*4d90*/  SEL R6, R3.reuse, R0, !P2 ;  /* 0x0000000003067207 */ /* 0x040fea0005000000 */
        /* <DEDUP_REMOVED lines=14> */
[----:B------:R-:W-:Y:S07]  /*4e80*/  IMAD R29, R3, R24, R29 ;  /* 0x00000018031d7224 */ /* 0x000fee00078e021d */
.L_x_81:
[----:B-1----:R-:W-:Y:S01]  /*4e90*/  @!P1 ISETP.NE.AND P0, PT, R8, 0x1, PT ;  /* 0x000000010800980c */ /* 0x002fe20003f05270 */
[----:B------:R-:W-:Y:S01]  /*4ea0*/  @!P1 IMAD.HI.U32 R0, R30, R10, RZ ;  /* 0x0000000a1e009227 */ /* 0x000fe200078e00ff */
[----:B------:R-:W-:Y:S01]  /*4eb0*/  @!P1 ISETP.NE.AND P2, PT, R7, 0x1, PT ;  /* 0x000000010700980c */ /* 0x000fe20003f45270 */
[----:B------:R-:W-:Y:S01]  /*4ec0*/  ULOP3.LUT UP0, URZ, UR52, 0x1b0, URZ, 0xc0, !UPT ;  /* 0x000001b034ff7892 */ /* 0x000fe2000f80c0ff */
[----:B------:R-:W-:Y:S01]  /*4ed0*/  R2UR UR42, R21 ;  /* 0x00000000152a72ca */ /* 0x000fe200000e0000 */
[----:B------:R-:W-:Y:S01]  /*4ee0*/  @!P1 IMAD.HI.U32 R2, R29, R9, RZ ;  /* 0x000000091d029227 */ /* 0x000fe200078e00ff */
[----:B------:R-:W-:Y:S02]  /*4ef0*/  @!P1 SHF.R.U32.HI R0, RZ, R11, R0 ;  /* 0x0000000bff009219 */ /* 0x000fe40000011600 */
[----:B------:R-:W-:Y:S01]  /*4f00*/  R2UR UR41, R20 ;  /* 0x00000000142972ca */ /* 0x000fe200000e0000 */
[----:B------:R-:W-:Y:S01]  /*4f10*/  VIADD R73, R73, 0x1 ;  /* 0x0000000149497836 */ /* 0x000fe20000000000 */
[----:B------:R-:W-:Y:S02]  /*4f20*/  @!P1 SHF.R.U32.HI R2, RZ, R12, R2 ;  /* 0x0000000cff029219 */ /* 0x000fe40000011602 */
[----:B------:R-:W-:Y:S02]  /*4f30*/  @!P1 SEL R3, R30, R0, !P2 ;  /* 0x000000001e039207 */ /* 0x000fe40005000000 */
[----:B------:R-:W-:Y:S02]  /*4f40*/  @!P1 SEL R2, R29, R2, !P0 ;  /* 0x000000021d029207 */ /* 0x000fe40004000000 */
[----:B------:R-:W-:Y:S01]  /*4f50*/  @P4 SHF.R.U32.HI R66, RZ, 0x10, R17 ;  /* 0x00000010ff424819 */ /* 0x000fe20000011611 */
[----:B------:R-:W-:Y:S02]  /*4f60*/  USHF.L.U32 UR42, UR42, 0x6, URZ ;  /* 0x000000062a2a7899 */ /* 0x000fe400080006ff */
[----:B------:R-:W-:Y:S02]  /*4f70*/  @!P1 IMAD.IADD R0, R2, 0x1, -R3 ;  /* 0x0000000102009824 */ /* 0x000fe400078e0a03 */
[----:B------:R-:W-:Y:S01]  /*4f80*/  @!P1 IMAD.IADD R2, R3, 0x1, -R2 ;  /* 0x0000000103029824 */ /* 0x000fe200078e0a02 */
[----:B------:R-:W-:Y:S01]  /*4f90*/  USHF.L.U32 UR41, UR41, 0x6, URZ ;  /* 0x0000000629297899 */ /* 0x000fe200080006ff */
[----:B------:R-:W-:Y:S02]  /*4fa0*/  @!P1 IMAD R30, R0, R7, R30 ;  /* 0x00000007001e9224 */ /* 0x000fe400078e021e */
[----:B------:R-:W-:Y:S01]  /*4fb0*/  @!P1 IMAD R29, R2, R8, R29 ;  /* 0x00000008021d9224 */ /* 0x000fe200078e021d */
[----:B------:R-:W-:Y:S08]  /*4fc0*/  BRA.U !UP0, `(.L_x_82) ;  /* 0x00000001087c7547 */ /* 0x000ff0000b800000 */
[----:B------:R-:W1:Y:S01]  /*4fd0*/  LDCU.64 UR8, c[0x4][0x80] ;  /* 0x01001000ff0877ac */ /* 0x000e620008000a00 */
[----:B------:R-:W-:Y:S01]  /*4fe0*/  MOV R2, 0x0 ;  /* 0x0000000000027802 */ /* 0x000fe20000000f00 */
[----:B------:R-:W-:Y:S02]  /*4ff0*/  HFMA2 R12, -RZ, RZ, 0, 5.9604644775390625e-08 ;  /* 0x00000001ff0c7431 */ /* 0x000fe400000001ff */
[----:B------:R-:W-:Y:S01]  /*5000*/  IMAD.MOV.U32 R8, RZ, RZ, 0x70 ;  /* 0x00000070ff087424 */ /* 0x000fe200078e00ff */
[----:B------:R2:W3:Y:S01]  /*5010*/  LDC.64 R14, c[0x4][R2] ;  /* 0x01000000020e7b82 */ /* 0x0004e20000000a00 */
[----:B------:R-:W4:Y:S01]  /*5020*/  LDCU.64 UR6, c[0x4][0x88] ;  /* 0x01001100ff0677ac */ /* 0x000f220008000a00 */
[----:B------:R-:W-:Y:S01]  /*5030*/  IMAD.MOV.U32 R13, RZ, RZ, RZ ;  /* 0x000000ffff0d7224 */ /* 0x000fe200078e00ff */
[----:B------:R-:W2:Y:S01]  /*5040*/  LDCU.64 UR4, c[0x4][0x8] ;  /* 0x01000100ff0477ac */ /* 0x000ea20008000a00 */
[----:B-1----:R-:W-:Y:S01]  /*5050*/  MOV R5, UR9 ;  /* 0x0000000900057c02 */ /* 0x002fe20008000f00 */
[----:B------:R-:W-:Y:S01]  /*5060*/  IMAD.U32 R4, RZ, RZ, UR8 ;  /* 0x00000008ff047e24 */ /* 0x000fe2000f8e00ff */
[----:B----4-:R-:W-:Y:S01]  /*5070*/  MOV R7, UR7 ;  /* 0x0000000700077c02 */ /* 0x010fe20008000f00 */
[----:B------:R-:W-:Y:S01]  /*5080*/  IMAD.U32 R6, RZ, RZ, UR6 ;  /* 0x00000006ff067e24 */ /* 0x000fe2000f8e00ff */
[----:B--2---:R-:W-:Y:S01]  /*5090*/  MOV R11, UR5 ;  /* 0x00000005000b7c02 */ /* 0x004fe20008000f00 */
[----:B------:R-:W-:Y:S02]  /*50a0*/  IMAD.U32 R10, RZ, RZ, UR4 ;  /* 0x00000004ff0a7e24 */ /* 0x000fe4000f8e00ff */
[----:B------:R-:W-:Y:S07]  /*50b0*/  LEPC R20, `(.L_x_83) ;  /* 0x000000001014794e */ /* 0x000fee0000000000 */
[----:B---3-5:R-:W-:Y:S05]  /*50c0*/  CALL.ABS.NOINC R14 ;  /* 0x000000000e007343 */ /* 0x028fea0003c00000 */
.L_x_83:
[----:B------:R-:W1:Y:S01]  /*50d0*/  LDCU.64 UR8, c[0x4][0x80] ;  /* 0x01001000ff0877ac */ /* 0x000e620008000a00 */
[----:B------:R-:W2:Y:S01]  /*50e0*/  LDC.64 R2, c[0x4][R2] ;  /* 0x0100000002027b82 */ /* 0x000ea20000000a00 */
[----:B------:R-:W-:Y:S02]  /*50f0*/  HFMA2 R12, -RZ, RZ, 0, 5.9604644775390625e-08 ;  /* 0x00000001ff0c7431 */ /* 0x000fe400000001ff */
[----:B------:R-:W-:Y:S02]  /*5100*/  IMAD.MOV.U32 R8, RZ, RZ, 0x70 ;  /* 0x00000070ff087424 */ /* 0x000fe400078e00ff */
[----:B------:R-:W-:Y:S01]  /*5110*/  IMAD.MOV.U32 R13, RZ, RZ, RZ ;  /* 0x000000ffff0d7224 */ /* 0x000fe200078e00ff */
[----:B------:R-:W3:Y:S01]  /*5120*/  LDCU.64 UR6, c[0x4][0x88] ;  /* 0x01001100ff0677ac */ /* 0x000ee20008000a00 */
[----:B------:R-:W4:Y:S01]  /*5130*/  LDCU.64 UR4, c[0x4][0x8] ;  /* 0x01000100ff0477ac */ /* 0x000f220008000a00 */
[----:B-1----:R-:W-:Y:S02]  /*5140*/  MOV R4, UR8 ;  /* 0x0000000800047c02 */ /* 0x002fe40008000f00 */
[----:B------:R-:W-:Y:S02]  /*5150*/  MOV R5, UR9 ;  /* 0x0000000900057c02 */ /* 0x000fe40008000f00 */
[----:B---3--:R-:W-:Y:S01]  /*5160*/  MOV R7, UR7 ;  /* 0x0000000700077c02 */ /* 0x008fe20008000f00 */
[----:B------:R-:W-:Y:S01]  /*5170*/  IMAD.U32 R6, RZ, RZ, UR6 ;  /* 0x00000006ff067e24 */ /* 0x000fe2000f8e00ff */
[----:B----4-:R-:W-:Y:S01]  /*5180*/  MOV R11, UR5 ;  /* 0x00000005000b7c02 */ /* 0x010fe20008000f00 */
[----:B------:R-:W-:Y:S02]  /*5190*/  IMAD.U32 R10, RZ, RZ, UR4 ;  /* 0x00000004ff0a7e24 */ /* 0x000fe4000f8e00ff */
[----:B------:R-:W-:Y:S07]  /*51a0*/  LEPC R20, `(.L_x_82) ;  /* 0x000000001014794e */ /* 0x000fee0000000000 */
[----:B--2---:R-:W-:Y:S05]  /*51b0*/  CALL.ABS.NOINC R2 ;  /* 0x0000000002007343 */ /* 0x004fea0003c00000 */
.L_x_82:
[----:B------:R-:W-:Y:S01]  /*51c0*/  ISETP.NE.U32.AND P4, PT, R54, RZ, PT ;  /* 0x000000ff3600720c */ /* 0x000fe20003f85070 */
[----:B------:R-:W-:Y:S01]  /*51d0*/  UISETP.NE.AND UP2, UPT, UR53, URZ, UPT ;  /* 0x000000ff3500728c */ /* 0x000fe2000bf45270 */
[----:B------:R-:W-:Y:S01]  /*51e0*/  ISETP.NE.U32.AND P2, PT, RZ, UR38, PT ;  /* 0x00000026ff007c0c */ /* 0x000fe2000bf45070 */
[----:B------:R-:W-:Y:S01]  /*51f0*/  UISETP.NE.U32.AND UP1, UPT, UR44, URZ, UPT ;  /* 0x000000ff2c00728c */ /* 0x000fe2000bf25070 */
[----:B------:R-:W-:Y:S01]  /*5200*/  ISETP.NE.AND.EX P4, PT, R55, RZ, PT, P4 ;  /* 0x000000ff3700720c */ /* 0x000fe20003f85340 */
[----:B------:R-:W-:Y:S01]  /*5210*/  UPLOP3.LUT UP0, UPT, UPT, UPT, UPT, 0x40, 0x4 ;  /* 0x000000000004789c */ /* 0x000fe20003f0e870 */
[----:B------:R-:W-:Y:S01]  /*5220*/  ISETP.NE.AND.EX P2, PT, RZ, UR39, PT, P2 ;  /* 0x00000027ff007c0c */ /* 0x000fe2000bf45320 */
[----:B------:R-:W-:Y:S01]  /*5230*/  UISETP.NE.AND.EX UP1, UPT, UR45, URZ, UPT, UP1 ;  /* 0x000000ff2d00728c */ /* 0x000fe2000bf25310 */
[----:B------:R-:W-:Y:S04]  /*5240*/  PLOP3.LUT P1, PT, PT, PT, UP2, 0x80, 0x8 ;  /* 0x000000000008781c */ /* 0x000fe80003f2f028 */
[----:B------:R-:W-:Y:S06]  /*5250*/  @UP2 UPLOP3.LUT UP0, UPT, UPT, UPT, UP1, 0x80, 0x8 ;  /* 0x000000000008289c */ /* 0x000fec0003f0f010 */
[----:B------:R-:W-:Y:S01]  /*5260*/  PLOP3.LUT P0, PT, PT, PT, UP0, 0x80, 0x8 ;  /* 0x000000000008781c */ /* 0x000fe20003f0f008 */
[----:B------:R-:W-:Y:S01]  /*5270*/  @!UPT UIADD3 URZ, UPT, UPT, URZ, URZ, URZ ;  /* 0x000000fffffff290 */ /* 0x000fe2000fffe0ff */
[----:B------:R-:W-:Y:S11]  /*5280*/  BRA.U !UP1, `(.L_x_84) ;  /* 0x0000000109387547 */ /* 0x000ff6000b800000 */
[----:B------:R-:W-:Y:S01]  /*5290*/  UISETP.NE.U32.AND UP0, UPT, UR38, URZ, UPT ;  /* 0x000000ff2600728c */ /* 0x000fe2000bf05070 */
[----:B------:R-:W-:Y:S02]  /*52a0*/  HFMA2 R0, -RZ, RZ, 0, 5.9604644775390625e-08 ;  /* 0x00000001ff007431 */ /* 0x000fe400000001ff */
[----:B------:R-:W-:Y:S01]  /*52b0*/  IMAD.MOV.U32 R60, RZ, RZ, 0x1 ;  /* 0x00000001ff3c7424 */ /* 0x000fe200078e00ff */
[----:B------:R-:W-:Y:S06]  /*52c0*/  UISETP.NE.AND.EX UP0, UPT, UR39, URZ, UPT, UP0 ;  /* 0x000000ff2700728c */ /* 0x000fec000bf05300 */
[----:B------:R-:W-:Y:S05]  /*52d0*/  PLOP3.LUT P3, PT, PT, PT, UP0, 0x80, 0x8 ;  /* 0x000000000008781c */ /* 0x000fea0003f6f008 */
[----:B------:R-:W1:Y:S01]  /*52e0*/  @UP0 LDCU.64 UR6, c[0x0][0x888] ;  /* 0x00011100ff0607ac */ /* 0x000e620008000a00 */
[----:B------:R-:W-:Y:S07]  /*52f0*/  @UP0 UIMAD UR4, UR36, UR44, URZ ;  /* 0x0000002c240402a4 */ /* 0x000fee000f8e02ff */
[----:B------:R-:W-:Y:S01]  /*5300*/  @!P3 PRMT R60, R0, 0x7610, R60 ;  /* 0x00007610003cb816 */ /* 0x000fe2000000003c */
[----:B-1----:R-:W-:Y:S03]  /*5310*/  @UP0 UIMAD.WIDE UR6, UR4, 0x4, UR6 ;  /* 0x00000004040608a5 */ /* 0x002fe6000f8e0206 */
[----:B------:R-:W1:Y:S03]  /*5320*/  @!UP0 LDCU UR4, c[0x0][0x880] ;  /* 0x00011000ff0487ac */ /* 0x000e660008000800 */
[----:B------:R-:W-:Y:S01]  /*5330*/  IMAD.U32 R2, RZ, RZ, UR6 ;  /* 0x00000006ff027e24 */ /* 0x000fe2000f8e00ff */
[----:B------:R-:W-:Y:S05]  /*5340*/  MOV R3, UR7 ;  /* 0x0000000700037c02 */ /* 0x000fea0008000f00 */
[----:B-----5:R2:W5:Y:S02]  /*5350*/  @P3 LDG.E R35, desc[UR46][R2.64] ;  /* 0x0000002e02233981 */ /* 0x020564000c1e1900 */
[----:B-12---:R-:W-:Y:S02]  /*5360*/  @!P3 IMAD.U32 R35, RZ, RZ, UR4 ;  /* 0x00000004ff23be24 */ /* 0x006fe4000f8e00ff */
.L_x_84:
[----:B------:R-:W-:Y:S05]  /*5370*/  @!P4 BRA `(.L_x_85) ;  /* 0x000000000020c947 */ /* 0x000fea0003800000 */
[----:B------:R-:W-:Y:S04]  /*5380*/  ISETP.NE.U32.AND P3, PT, R52, RZ, PT ;  /* 0x000000ff3400720c */ /* 0x000fe80003f65070 */
[----:B------:R-:W-:Y:S11]  /*5390*/  ISETP.NE.AND.EX P3, PT, R53, RZ, PT, P3 ;  /* 0x000000ff3500720c */ /* 0x000ff60003f65330 */
[----:B------:R-:W-:Y:S02]  /*53a0*/  @!UPT UIADD3 URZ, UPT, UPT, URZ, URZ, URZ ;  /* 0x000000fffffff290 */ /* 0x000fe4000fffe0ff */
[----:B------:R-:W1:Y:S01]  /*53b0*/  @P3 LDC.64 R2, c[0x0][0x8a8] ;  /* 0x00022a00ff023b82 */ /* 0x000e620000000a00 */
[----:B------:R-:W-:Y:S04]  /*53c0*/  @P3 IMAD R0, R54, UR36, RZ ;  /* 0x0000002436003c24 */ /* 0x000fe8000f8e02ff */
[----:B-1----:R-:W-:Y:S05]  /*53d0*/  @P3 IMAD.WIDE R2, R0, 0x4, R2 ;  /* 0x0000000400023825 */ /* 0x002fea00078e0202 */
[----:B-----5:R1:W5:Y:S02]  /*53e0*/  @P3 LDG.E R33, desc[UR46][R2.64] ;  /* 0x0000002e02213981 */ /* 0x020364000c1e1900 */
[----:B-1----:R-:W2:Y:S02]  /*53f0*/  @!P3 LDC R33, c[0x0][0x8a0] ;  /* 0x00022800ff21bb82 */ /* 0x002ea40000000800 */
.L_x_85:
[----:B-----5:R-:W-:Y:S01]  /*5400*/  FSETP.NEU.AND P3, PT, R35, RZ, PT ;  /* 0x000000ff2300720b */ /* 0x020fe20003f6d000 */
[----:B------:R-:W-:Y:S01]  /*5410*/  IMAD.U32 R2, RZ, RZ, UR56 ;  /* 0x00000038ff027e24 */ /* 0x000fe2000f8e00ff */
[----:B------:R-:W-:Y:S01]  /*5420*/  SEL R5, RZ, 0xffffffff, P2 ;  /* 0xffffffffff057807 */ /* 0x000fe20001000000 */
[----:B------:R-:W-:Y:S01]  /*5430*/  ULOP3.LUT UR4, UR51, 0x1, URZ, 0x3c, !UPT ;  /* 0x0000000133047892 */ /* 0x000fe2000f8e3cff */
[----:B------:R-:W-:Y:S01]  /*5440*/  @P1 LOP3.LUT P2, RZ, R60, 0xff, RZ, 0xc0, !PT ;  /* 0x000000ff3cff1812 */ /* 0x000fe2000784c0ff */
[----:B------:R-:W-:Y:S01]  /*5450*/  BSSY B1, `(.L_x_86) ;  /* 0x000003d000017945 */ /* 0x000fe20003800000 */
[----:B------:R-:W-:Y:S01]  /*5460*/  @P1 SEL R0, RZ, 0xffffffff, P3 ;  /* 0xffffffffff001807 */ /* 0x000fe20001800000 */
[----:B------:R-:W-:Y:S01]  /*5470*/  IMAD.MOV.U32 R47, RZ, RZ, 0x1 ;  /* 0x00000001ff2f7424 */ /* 0x000fe200078e00ff */
[----:B------:R-:W-:Y:S01]  /*5480*/  LEA R2, R2, UR48, 0x3 ;  /* 0x0000003002027c11 */ /* 0x000fe2000f8e18ff */
[----:B------:R-:W-:Y:S01]  /*5490*/  IMAD.U32 R45, RZ, RZ, UR4 ;  /* 0x00000004ff2d7e24 */ /* 0x000fe2000f8e00ff */
[----:B------:R-:W-:Y:S01]  /*54a0*/  @P0 SEL R0, R5, R0, !P2 ;  /* 0x0000000005000207 */ /* 0x000fe20005000000 */
[----:B------:R-:W-:Y:S01]  /*54b0*/  IMAD.U32 R46, RZ, RZ, UR56 ;  /* 0x00000038ff2e7e24 */ /* 0x000fe2000f8e00ff */
[C---:B------:R-:W-:Y:S02]  /*54c0*/  LEA R44, R31.reuse, UR48, 0x3 ;  /* 0x000000301f2c7c11 */ /* 0x040fe4000f8e18ff */
[----:B------:R-:W-:Y:S02]  /*54d0*/  CS2R R50, SRZ ;  /* 0x0000000000327805 */ /* 0x000fe4000001ff00 */
[----:B------:R-:W-:Y:S02]  /*54e0*/  @P1 LOP3.LUT R0, R0, 0x1, RZ, 0xc0, !PT ;  /* 0x0000000100001812 */ /* 0x000fe400078ec0ff */
[----:B------:R-:W-:Y:S02]  /*54f0*/  CS2R R48, SRZ ;  /* 0x0000000000307805 */ /* 0x000fe4000001ff00 */
[----:B------:R-:W-:Y:S02]  /*5500*/  SHF.L.U32 R3, R68, 0x1f, RZ ;  /* 0x0000001f44037819 */ /* 0x000fe400000006ff */
[----:B------:R-:W-:Y:S02]  /*5510*/  CS2R R42, SRZ ;  /* 0x00000000002a7805 */ /* 0x000fe4000001ff00 */
[----:B------:R-:W-:Y:S02]  /*5520*/  ISETP.NE.U32.OR P5, PT, R0, 0x1, !P1 ;  /* 0x000000010000780c */ /* 0x000fe40004fa5470 */
[----:B------:R-:W-:Y:S02]  /*5530*/  CS2R R40, SRZ ;  /* 0x0000000000287805 */ /* 0x000fe4000001ff00 */
[----:B------:R-:W-:Y:S02]  /*5540*/  PLOP3.LUT P2, PT, PT, PT, UP1, 0x80, 0x8 ;  /* 0x000000000008781c */ /* 0x000fe40003f4f018 */
[----:B------:R-:W-:Y:S02]  /*5550*/  LEA.HI R34, R31, R31, RZ, 0x1 ;  /* 0x0000001f1f227211 */ /* 0x000fe400078f08ff */
[----:B------:R-:W-:Y:S02]  /*5560*/  LOP3.LUT P4, R72, R60, 0xff, RZ, 0xc0, !PT ;  /* 0x000000ff3c487812 */ /* 0x000fe4000788c0ff */
[----:B------:R-:W-:Y:S02]  /*5570*/  SEL R4, RZ, 0xffffffff, P3 ;  /* 0xffffffffff047807 */ /* 0x000fe40001800000 */
[----:B------:R-:W-:Y:S02]  /*5580*/  P2R R74, PR, RZ, 0x20 ;  /* 0x00000020ff4a7803 */ /* 0x000fe40000000000 */
[----:B------:R-:W-:Y:S03]  /*5590*/  @P5 SHF.L.U32 R0, R45, 0x1f, RZ ;  /* 0x0000001f2d005819 */ /* 0x000fe600000006ff */
[----:B------:R-:W-:Y:S01]  /*55a0*/  @P2 SEL R4, R5, R4, !P4 ;  /* 0x0000000405042207 */ /* 0x000fe20006000000 */
[----:B------:R1:W3:Y:S03]  /*55b0*/  @P5 SYNCS.PHASECHK.TRANS64.TRYWAIT P1, [R2+URZ+0x40], R0 ;  /* 0x00004000020055a7 */ /* 0x0002e600080211ff */
[----:B------:R-:W-:Y:S04]  /*55c0*/  LOP3.LUT R4, R4, 0x1, RZ, 0xc0, !PT ;  /* 0x0000000104047812 */ /* 0x000fe800078ec0ff */
[----:B------:R-:W-:Y:S04]  /*55d0*/  ISETP.NE.U32.AND P2, PT, R4, 0x1, PT ;  /* 0x000000010400780c */ /* 0x000fe80003f45070 */
[----:B------:R-:W-:Y:S01]  /*55e0*/  P2R R76, PR, RZ, 0x4 ;  /* 0x00000004ff4c7803 */ /* 0x000fe20000000000 */
[----:B------:R4:W2:Y:S01]  /*55f0*/  SYNCS.PHASECHK.TRANS64.TRYWAIT P0, [R44+URZ+0xa0], R3 ;  /* 0x0000a0032c0075a7 */ /* 0x0008a200080011ff */
[C---:B-1----:R-:W-:Y:S01]  /*5600*/  IMAD.SHL.U32 R0, R34.reuse, 0x20, RZ ;  /* 0x0000002022007824 */ /* 0x042fe200078e00ff */
[----:B------:R-:W-:Y:S04]  /*5610*/  LOP3.LUT R34, R34, 0xffe, RZ, 0xc0, !PT ;  /* 0x00000ffe22227812 */ /* 0x000fe800078ec0ff */
[----:B------:R-:W-:Y:S01]  /*5620*/  LOP3.LUT R0, R0, 0xffffffc0, RZ, 0xc0, !PT ;  /* 0xffffffc000007812 */ /* 0x000fe200078ec0ff */
[----:B------:R-:W-:Y:S04]  /*5630*/  IMAD.IADD R34, R31, 0x1, -R34 ;  /* 0x000000011f227824 */ /* 0x000fe800078e0a22 */
[----:B------:R-:W-:Y:S04]  /*5640*/  IMAD.IADD R0, R32, 0x1, R0 ;  /* 0x0000000120007824 */ /* 0x000fe800078e0200 */
[----:B------:R-:W-:Y:S01]  /*5650*/  IMAD R34, R34, 0x100000, R0 ;  /* 0x0010000022227824 */ /* 0x000fe200078e0200 */
[----:B---3--:R-:W-:Y:S01]  /*5660*/  @P5 SEL R47, RZ, 0x1, !P1 ;  /* 0x00000001ff2f5807 */ /* 0x008fe20004800000 */
[----:B----4-:R-:W-:Y:S06]  /*5670*/  @!P5 BRA `(.L_x_87) ;  /* 0x000000000068d947 */ /* 0x010fec0003800000 */
[----:B------:R-:W-:Y:S01]  /*5680*/  HFMA2 R43, -RZ, RZ, 0, 0 ;  /* 0x00000000ff2b7431 */ /* 0x000fe200000001ff */
[----:B------:R-:W-:Y:S01]  /*5690*/  ISETP.NE.AND P1, PT, R47, RZ, PT ;  /* 0x000000ff2f00720c */ /* 0x000fe20003f25270 */
[----:B------:R-:W-:Y:S01]  /*56a0*/  IMAD.U32 R0, RZ, RZ, UR56 ;  /* 0x00000038ff007e24 */ /* 0x000fe2000f8e00ff */
[----:B------:R-:W-:Y:S11]  /*56b0*/  BSSY B0, `(.L_x_88) ;  /* 0x0000005000007945 */ /* 0x000ff60003800000 */
[----:B------:R-:W-:Y:S05]  /*56c0*/  @P1 BRA `(.L_x_89) ;  /* 0x00000000000c1947 */ /* 0x000fea0003800000 */
[----:B------:R-:W-:Y:S04]  /*56d0*/  SHF.L.U32 R4, R45, 0x1f, RZ ;  /* 0x0000001f2d047819 */ /* 0x000fe800000006ff */
[----:B------:R-:W1:Y:S02]  /*56e0*/  SYNCS.PHASECHK.TRANS64.TRYWAIT P1, [R2+URZ+0x40], R4 ;  /* 0x00004004020075a7 */ /* 0x000e6400080211ff */
[----:B-1----:R-:W-:Y:S05]  /*56f0*/  @!P1 BRA `(.L_x_90) ;  /* 0x0000001c009c9947 */ /* 0x002fea0003800000 */
.L_x_89:
[----:B------:R-:W-:Y:S05]  /*5700*/  BSYNC B0 ;  /* 0x0000000000007941 */ /* 0x000fea0003800000 */
.L_x_88:
[----:B------:R-:W-:Y:S01]  /*5710*/  ISETP.NE.AND P1, PT, R76, RZ, PT ;  /* 0x000000ff4c00720c */ /* 0x000fe20003f25270 */
[----:B------:R-:W-:Y:S01]  /*5720*/  IMAD.MOV.U32 R42, RZ, RZ, RZ ;  /* 0x000000ffff2a7224 */ /* 0x000fe200078e00ff */
[----:B------:R-:W-:Y:S02]  /*5730*/  CS2R R40, SRZ ;  /* 0x0000000000287805 */ /* 0x000fe4000001ff00 */
[----:B------:R-:W-:Y:S02]  /*5740*/  CS2R R50, SRZ ;  /* 0x0000000000327805 */ /* 0x000fe4000001ff00 */
[----:B------:R-:W-:Y:S07]  /*5750*/  CS2R R48, SRZ ;  /* 0x0000000000307805 */ /* 0x000fee000001ff00 */
[----:B-1----:R-:W-:Y:S01]  /*5760*/  @P1 IMAD R2, R0, 0x800, R64 ;  /* 0x0000080000021824 */ /* 0x002fe200078e0240 */
[----:B------:R-:W-:Y:S05]  /*5770*/  @P1 WARPSYNC.ALL ;  /* 0x0000000000001948 */ /* 0x000fea0003800000 */
[----:B------:R-:W-:Y:S01]  /*5780*/  @P1 LEA R2, R2, UR48, 0x1 ;  /* 0x0000003002021c11 */ /* 0x000fe2000f8e08ff */
[----:B------:R-:W-:Y:S04]  /*5790*/  UIADD3 UR5, UPT, UPT, UR56, 0x1, URZ ;  /* 0x0000000138057890 */ /* 0x000fe8000fffe0ff */
[----:B------:R1:W3:Y:S01]  /*57a0*/  @P1 LDSM.16.M88.4 R40, [R2+0x200] ;  /* 0x000200000228183b */ /* 0x0002e20000000200 */
[----:B------:R-:W-:Y:S01]  /*57b0*/  UISETP.NE.AND UP0, UPT, UR5, 0x3, UPT ;  /* 0x000000030500788c */ /* 0x000fe2000bf05270 */
[----:B------:R-:W-:Y:S03]  /*57c0*/  @P1 IMAD R0, R69, 0x2, R2 ;  /* 0x0000000245001824 */ /* 0x000fe600078e0202 */
[----:B------:R-:W-:Y:S02]  /*57d0*/  USEL UR4, URZ, 0x1, UP0 ;  /* 0x00000001ff047887 */ /* 0x000fe40008000000 */
[----:B------:R1:W4:Y:S01]  /*57e0*/  @P1 LDSM.16.M88.4 R48, [R0+0x200] ;  /* 0x000200000030183b */ /* 0x0003220000000200 */
[----:B------:R-:W-:Y:S03]  /*57f0*/  USEL UR5, UR5, URZ, UP0 ;  /* 0x000000ff05057287 */ /* 0x000fe60008000000 */
[----:B------:R-:W-:Y:S03]  /*5800*/  LOP3.LUT R45, R45, UR4, RZ, 0x3c, !PT ;  /* 0x000000042d2d7c12 */ /* 0x000fe6000f8e3cff */
[----:B------:R-:W-:Y:S02]  /*5810*/  IMAD.U32 R46, RZ, RZ, UR5 ;  /* 0x00000005ff2e7e24 */ /* 0x000fe4000f8e00ff */
.L_x_87:
[----:B------:R-:W-:Y:S05]  /*5820*/  BSYNC B1 ;  /* 0x0000000000017941 */ /* 0x000fea0003800000 */
.L_x_86:
[----:B-1----:R-:W-:Y:S04]  /*5830*/  SHF.R.U32.HI R0, RZ, 0x15, R34 ;  /* 0x00000015ff007819 */ /* 0x002fe80000011622 */
[----:B------:R-:W-:Y:S01]  /*5840*/  LOP3.LUT P1, RZ, R0, 0x3, R65, 0x48, !PT ;  /* 0x0000000300ff7812 */ /* 0x000fe20007824841 */
[----:B------:R-:W-:Y:S01]  /*5850*/  @!UPT UIADD3 URZ, UPT, UPT, URZ, URZ, URZ ;  /* 0x000000fffffff290 */ /* 0x000fe2000fffe0ff */
[----:B--2---:R-:W-:Y:S11]  /*5860*/  @P0 BRA `(.L_x_91) ;  /* 0x0000000000080947 */ /* 0x004ff60003800000 */
[----:B------:R-:W1:Y:S02]  /*5870*/  SYNCS.PHASECHK.TRANS64.TRYWAIT P0, [R44+URZ+0xa0], R3 ;  /* 0x0000a0032c0075a7 */ /* 0x000e6400080011ff */
[----:B-1----:R-:W-:Y:S05]  /*5880*/  @!P0 BRA `(.L_x_92) ;  /* 0x0000001c004c8947 */ /* 0x002fea0003800000 */
.L_x_91:
[----:B------:R-:W-:Y:S05]  /*5890*/  @!P1 BRA `(.L_x_93) ;  /* 0x0000000000409947 */ /* 0x000fea0003800000 */
[----:B------:R-:W2:Y:S01]  /*58a0*/  LDCU.64 UR8, c[0x4][0x70] ;  /* 0x01000e00ff0877ac */ /* 0x000ea20008000a00 */
[----:B-1----:R-:W-:Y:S01]  /*58b0*/  MOV R3, 0x0 ;  /* 0x0000000000037802 */ /* 0x002fe20000000f00 */
[----:B------:R-:W-:Y:S02]  /*58c0*/  HFMA2 R12, -RZ, RZ, 0, 5.9604644775390625e-08 ;  /* 0x00000001ff0c7431 */ /* 0x000fe400000001ff */
[----:B------:R-:W-:Y:S02]  /*58d0*/  IMAD.MOV.U32 R8, RZ, RZ, 0x192 ;  /* 0x00000192ff087424 */ /* 0x000fe400078e00ff */
[----:B------:R-:W-:Y:S01]  /*58e0*/  IMAD.MOV.U32 R13, RZ, RZ, RZ ;  /* 0x000000ffff0d7224 */ /* 0x000fe200078e00ff */
[----:B------:R-:W1:Y:S01]  /*58f0*/  LDCU.64 UR6, c[0x4][0x78] ;  /* 0x01000f00ff0677ac */ /* 0x000e620008000a00 */
[----:B------:R-:W3:Y:S01]  /*5900*/  LDC.64 R2, c[0x4][R3] ;  /* 0x0100000003027b82 */ /* 0x000ee20000000a00 */
[----:B------:R-:W5:Y:S01]  /*5910*/  LDCU.64 UR4, c[0x4][0x10] ;  /* 0x01000200ff0477ac */ /* 0x000f620008000a00 */
[----:B--2---:R-:W-:Y:S01]  /*5920*/  MOV R5, UR9 ;  /* 0x0000000900057c02 */ /* 0x004fe20008000f00 */
[----:B------:R-:W-:Y:S01]  /*5930*/  IMAD.U32 R4, RZ, RZ, UR8 ;  /* 0x00000008ff047e24 */ /* 0x000fe2000f8e00ff */
[----:B-1----:R-:W-:Y:S01]  /*5940*/  MOV R7, UR7 ;  /* 0x0000000700077c02 */ /* 0x002fe20008000f00 */
[----:B------:R-:W-:Y:S01]  /*5950*/  IMAD.U32 R6, RZ, RZ, UR6 ;  /* 0x00000006ff067e24 */ /* 0x000fe2000f8e00ff */
[----:B-----5:R-:W-:Y:S01]  /*5960*/  MOV R11, UR5 ;  /* 0x00000005000b7c02 */ /* 0x020fe20008000f00 */
[----:B------:R-:W-:Y:S02]  /*5970*/  IMAD.U32 R10, RZ, RZ, UR4 ;  /* 0x00000004ff0a7e24 */ /* 0x000fe4000f8e00ff */
[----:B------:R-:W-:Y:S07]  /*5980*/  LEPC R20, `(.L_x_93) ;  /* 0x000000001014794e */ /* 0x000fee0000000000 */
[----:B---34-:R-:W-:Y:S05]  /*5990*/  CALL.ABS.NOINC R2 ;  /* 0x0000000002007343 */ /* 0x018fea0003c00000 */
.L_x_93:
[----:B------:R-:W-:Y:S05]  /*59a0*/  WARPSYNC.ALL ;  /* 0x0000000000007948 */ /* 0x000fea0003800000 */
[----:B------:R-:W-:Y:S01]  /*59b0*/  R2UR UR4, R34 ;  /* 0x00000000220472ca */ /* 0x000fe200000e0000 */
[----:B-1-3--:R-:W-:Y:S01]  /*59c0*/  HADD2.F32 R3, -RZ, R40.H0_H0 ;  /* 0x20000028ff037230 */ /* 0x00afe20000004100 */
[----:B------:R-:W-:Y:S01]  /*59d0*/  SHF.L.U32 R75, R69, 0x1, RZ ;  /* 0x00000001454b7819 */ /* 0x000fe200000006ff */
[----:B------:R-:W-:Y:S01]  /*59e0*/  HADD2.F32 R20, -RZ, R42.H0_H0 ;  /* 0x2000002aff147230 */ /* 0x000fe20000004100 */
[----:B------:R-:W-:Y:S01]  /*59f0*/  ISETP.NE.AND P0, PT, R70, RZ, PT ;  /* 0x000000ff4600720c */ /* 0x000fe20003f05270 */
[----:B------:R-:W-:Y:S08]  /*5a00*/  BSSY.RECONVERGENT B0, `(.L_x_94) ;  /* 0x000004d000007945 */ /* 0x000ff00003800200 */
[----:B------:R-:W1:Y:S02]  /*5a10*/  LDTM.16dp256bit.x4 R4, tmem[UR4] ;  /* 0x00000004000479ee */ /* 0x000e640008120000 */
[C---:B-1----:R-:W-:Y:S01]  /*5a20*/  FMUL R0, R33.reuse, R4 ;  /* 0x0000000421007220 */ /* 0x042fe20000400000 */
[----:B------:R-:W-:Y:S02]  /*5a30*/  HADD2.F32 R4, -RZ, R40.H1_H1 ;  /* 0x30000028ff047230 */ /* 0x000fe40000004100 */
[----:B------:R-:W-:Y:S01]  /*5a40*/  FMUL R2, R33, R5 ;  /* 0x0000000521027220 */ /* 0x000fe20000400000 */
[--C-:B------:R-:W-:Y:S02]  /*5a50*/  HADD2.F32 R5, -RZ, R41.reuse.H0_H0 ;  /* 0x20000029ff057230 */ /* 0x100fe40000004100 */
[----:B------:R-:W-:Y:S01]  /*5a60*/  FFMA R0, R35, R3, R0 ;  /* 0x0000000323007223 */ /* 0x000fe20000000000 */
[----:B------:R-:W-:Y:S01]  /*5a70*/  FMUL R3, R33, R6 ;  /* 0x0000000621037220 */ /* 0x000fe20000400000 */
[----:B------:R-:W-:Y:S02]  /*5a80*/  HADD2.F32 R6, -RZ, R41.H1_H1 ;  /* 0x30000029ff067230 */ /* 0x000fe40000004100 */
[----:B------:R-:W-:Y:S01]  /*5a90*/  FFMA R2, R35, R4, R2 ;  /* 0x0000000423027223 */ /* 0x000fe20000000002 */
[----:B------:R-:W-:Y:S01]  /*5aa0*/  FMUL R7, R33, R7 ;  /* 0x0000000721077220 */ /* 0x000fe20000400000 */
[----:B------:R-:W-:Y:S01]  /*5ab0*/  FFMA R3, R35, R5, R3 ;  /* 0x0000000523037223 */ /* 0x000fe20000000003 */
[C---:B------:R-:W-:Y:S01]  /*5ac0*/  FMUL R4, R33.reuse, R8 ;  /* 0x0000000821047220 */ /* 0x040fe20000400000 */
[----:B------:R-:W-:Y:S01]  /*5ad0*/  FMUL R5, R33, R9 ;  /* 0x0000000921057220 */ /* 0x000fe20000400000 */
[----:B------:R-:W-:Y:S01]  /*5ae0*/  F2FP.F16.F32.PACK_AB R36, R2, R0 ;  /* 0x000000000224723e */ /* 0x000fe200000000ff */
[C---:B------:R-:W-:Y:S01]  /*5af0*/  FFMA R7, R35.reuse, R6, R7 ;  /* 0x0000000623077223 */ /* 0x040fe20000000007 */
[----:B------:R-:W-:Y:S02]  /*5b00*/  HADD2.F32 R0, -RZ, R42.H1_H1 ;  /* 0x3000002aff007230 */ /* 0x000fe40000004100 */
[----:B------:R-:W-:Y:S01]  /*5b10*/  FFMA R4, R35, R20, R4 ;  /* 0x0000001423047223 */ /* 0x000fe20000000004 */
[--C-:B------:R-:W-:Y:S02]  /*5b20*/  HADD2.F32 R2, -RZ, R43.reuse.H0_H0 ;  /* 0x2000002bff027230 */ /* 0x100fe40000004100 */
[----:B------:R-:W-:Y:S01]  /*5b30*/  FMUL R6, R33, R10 ;  /* 0x0000000a21067220 */ /* 0x000fe20000400000 */
[----:B------:R-:W-:Y:S01]  /*5b40*/  F2FP.F16.F32.PACK_AB R37, R7, R3 ;  /* 0x000000030725723e */ /* 0x000fe200000000ff */
[----:B------:R-:W-:Y:S02]  /*5b50*/  HADD2.F32 R3, -RZ, R43.H1_H1 ;  /* 0x3000002bff037230 */ /* 0x000fe40000004100 */
[----:B------:R-:W-:Y:S01]  /*5b60*/  FFMA R5, R35, R0, R5 ;  /* 0x0000000023057223 */ /* 0x000fe20000000005 */
[C---:B------:R-:W-:Y:S01]  /*5b70*/  FMUL R11, R33.reuse, R11 ;  /* 0x0000000b210b7220 */ /* 0x040fe20000400000 */
[--C-:B----4-:R-:W-:Y:S02]  /*5b80*/  HADD2.F32 R7, -RZ, R48.reuse.H0_H0 ;  /* 0x20000030ff077230 */ /* 0x110fe40000004100 */
[C---:B------:R-:W-:Y:S01]  /*5b90*/  FMUL R8, R33.reuse, R12 ;  /* 0x0000000c21087220 */ /* 0x040fe20000400000 */
[----:B------:R-:W-:Y:S02]  /*5ba0*/  HADD2.F32 R0, -RZ, R48.H1_H1 ;  /* 0x30000030ff007230 */ /* 0x000fe40000004100 */
[----:B------:R-:W-:Y:S01]  /*5bb0*/  FMUL R9, R33, R13 ;  /* 0x0000000d21097220 */ /* 0x000fe20000400000 */
[C---:B------:R-:W-:Y:S01]  /*5bc0*/  FFMA R6, R35.reuse, R2, R6 ;  /* 0x0000000223067223 */ /* 0x040fe20000000006 */
[C---:B------:R-:W-:Y:S01]  /*5bd0*/  FFMA R11, R35.reuse, R3, R11 ;  /* 0x00000003230b7223 */ /* 0x040fe2000000000b */
[C---:B------:R-:W-:Y:S01]  /*5be0*/  FFMA R8, R35.reuse, R7, R8 ;  /* 0x0000000723087223 */ /* 0x040fe20000000008 */
[----:B------:R-:W-:Y:S01]  /*5bf0*/  FFMA R9, R35, R0, R9 ;  /* 0x0000000023097223 */ /* 0x000fe20000000009 */
[--C-:B------:R-:W-:Y:S02]  /*5c00*/  HADD2.F32 R2, -RZ, R49.reuse.H0_H0 ;  /* 0x20000031ff027230 */ /* 0x100fe40000004100 */
[C---:B------:R-:W-:Y:S01]  /*5c10*/  FMUL R10, R33.reuse, R14 ;  /* 0x0000000e210a7220 */ /* 0x040fe20000400000 */
[----:B------:R-:W-:Y:S02]  /*5c20*/  HADD2.F32 R0, -RZ, R49.H1_H1 ;  /* 0x30000031ff007230 */ /* 0x000fe40000004100 */
[----:B------:R-:W-:Y:S01]  /*5c30*/  FMUL R15, R33, R15 ;  /* 0x0000000f210f7220 */ /* 0x000fe20000400000 */
[----:B------:R-:W-:Y:S01]  /*5c40*/  F2FP.F16.F32.PACK_AB R38, R5, R4 ;  /* 0x000000040526723e */ /* 0x000fe200000000ff */
[----:B------:R-:W-:Y:S01]  /*5c50*/  FFMA R10, R35, R2, R10 ;  /* 0x00000002230a7223 */ /* 0x000fe2000000000a */
[----:B------:R-:W-:Y:S01]  /*5c60*/  FMUL R12, R33, R16 ;  /* 0x00000010210c7220 */ /* 0x000fe20000400000 */
[----:B------:R-:W-:Y:S01]  /*5c70*/  FFMA R15, R35, R0, R15 ;  /* 0x00000000230f7223 */ /* 0x000fe2000000000f */
[--C-:B------:R-:W-:Y:S01]  /*5c80*/  HADD2.F32 R0, -RZ, R50.reuse.H0_H0 ;  /* 0x20000032ff007230 */ /* 0x100fe20000004100 */
[----:B------:R-:W-:Y:S01]  /*5c90*/  MOV R5, UR56 ;  /* 0x0000003800057c02 */ /* 0x000fe20008000f00 */
[----:B------:R-:W-:Y:S02]  /*5ca0*/  HADD2.F32 R2, -RZ, R50.H1_H1 ;  /* 0x30000032ff027230 */ /* 0x000fe40000004100 */
[C---:B------:R-:W-:Y:S01]  /*5cb0*/  FMUL R13, R33.reuse, R17 ;  /* 0x00000011210d7220 */ /* 0x040fe20000400000 */
[--C-:B------:R-:W-:Y:S02]  /*5cc0*/  HADD2.F32 R3, -RZ, R51.reuse.H0_H0 ;  /* 0x20000033ff037230 */ /* 0x100fe40000004100 */
[C---:B------:R-:W-:Y:S01]  /*5cd0*/  FMUL R14, R33.reuse, R18 ;  /* 0x00000012210e7220 */ /* 0x040fe20000400000 */
[----:B------:R-:W-:Y:S02]  /*5ce0*/  HADD2.F32 R4, -RZ, R51.H1_H1 ;  /* 0x30000033ff047230 */ /* 0x000fe40000004100 */
[----:B------:R-:W-:Y:S01]  /*5cf0*/  FMUL R19, R33, R19 ;  /* 0x0000001321137220 */ /* 0x000fe20000400000 */
[----:B------:R-:W-:Y:S01]  /*5d00*/  FFMA R12, R35, R0, R12 ;  /* 0x00000000230c7223 */ /* 0x000fe2000000000c */
[----:B------:R-:W-:Y:S01]  /*5d10*/  LEA R5, R5, R64, 0xb ;  /* 0x0000004005057211 */ /* 0x000fe200078e58ff */
[C---:B------:R-:W-:Y:S01]  /*5d20*/  FFMA R13, R35.reuse, R2, R13 ;  /* 0x00000002230d7223 */ /* 0x040fe2000000000d */
[C---:B------:R-:W-:Y:S01]  /*5d30*/  FFMA R14, R35.reuse, R3, R14 ;  /* 0x00000003230e7223 */ /* 0x040fe2000000000e */
[----:B------:R-:W-:Y:S01]  /*5d40*/  FFMA R19, R35, R4, R19 ;  /* 0x0000000423137223 */ /* 0x000fe20000000013 */
[----:B------:R-:W-:Y:S02]  /*5d50*/  F2FP.F16.F32.PACK_AB R39, R11, R6 ;  /* 0x000000060b27723e */ /* 0x000fe400000000ff */
[----:B------:R-:W-:Y:S02]  /*5d60*/  LEA R5, R5, UR48, 0x1 ;  /* 0x0000003005057c11 */ /* 0x000fe4000f8e08ff */
[----:B------:R-:W-:Y:S02]  /*5d70*/  F2FP.F16.F32.PACK_AB R8, R9, R8 ;  /* 0x000000080908723e */ /* 0x000fe400000000ff */
[----:B------:R-:W-:Y:S01]  /*5d80*/  F2FP.F16.F32.PACK_AB R9, R15, R10 ;  /* 0x0000000a0f09723e */ /* 0x000fe200000000ff */
[----:B------:R1:W-:Y:S01]  /*5d90*/  STSM.16.M88.4 [R5+0x200], R36 ;  /* 0x0002002405007844 */ /* 0x0003e20000000200 */
[----:B------:R-:W-:Y:S02]  /*5da0*/  F2FP.F16.F32.PACK_AB R10, R13, R12 ;  /* 0x0000000c0d0a723e */ /* 0x000fe400000000ff */
[----:B------:R-:W-:Y:S02]  /*5db0*/  F2FP.F16.F32.PACK_AB R11, R19, R14 ;  /* 0x0000000e130b723e */ /* 0x000fe400000000ff */
[----:B------:R-:W-:Y:S05]  /*5dc0*/  IADD3 R0, PT, PT, R75, 0x200, R5 ;  /* 0x000002004b007810 */ /* 0x000fea0007ffe005 */
[----:B------:R1:W-:Y:S01]  /*5dd0*/  STSM.16.M88.4 [R0], R8 ;  /* 0x0000000800007844 */ /* 0x0003e20000000200 */
[----:B------:R-:W-:Y:S01]  /*5de0*/  @!PT LDS RZ, [RZ] ;  /* 0x00000000fffff984 */ /* 0x000fe20000000800 */
[----:B------:R-:W-:Y:S01]  /*5df0*/  @!PT LDS RZ, [RZ] ;  /* 0x00000000fffff984 */ /* 0x000fe20000000800 */
[----:B------:R-:W-:Y:S01]  /*5e00*/  @!PT LDS RZ, [RZ] ;  /* 0x00000000fffff984 */ /* 0x000fe20000000800 */
[----:B------:R-:W-:Y:S01]  /*5e10*/  @!PT LDS RZ, [RZ] ;  /* 0x00000000fffff984 */ /* 0x000fe20000000800 */
[----:B------:R2:W-:Y:S07]  /*5e20*/  MEMBAR.ALL.CTA ;  /* 0x0000000000007992 */ /* 0x0005ee0000008000 */
[----:B--2---:R-:W2:Y:S02]  /*5e30*/  FENCE.VIEW.ASYNC.S ;  /* 0x00000000000073c6 */ /* 0x004ea40000000000 */
[----:B--2---:R-:W-:Y:S06]  /*5e40*/  BAR.SYNC.DEFER_BLOCKING 0x1, 0x80 ;  /* 0x0042000000007b1d */ /* 0x004fec0000010000 */
[----:B------:R-:W-:Y:S05]  /*5e50*/  @P0 BRA `(.L_x_95) ;  /* 0x00000000001c0947 */ /* 0x000fea0003800000 */
[----:B------:R-:W-:Y:S02]  /*5e60*/  UIADD3 UR6, UP0, UPT, UR54, 0x680, URZ ;  /* 0x0000068036067890 */ /* 0x000fe4000ff1e0ff */
[----:B------:R-:W-:Y:S02]  /*5e70*/  ULEA UR4, UR56, UR48, 0xc ;  /* 0x0000003038047291 */ /* 0x000fe4000f8e60ff */
[----:B------:R-:W-:Y:S02]  /*5e80*/  UIADD3.X UR7, UPT, UPT, URZ, UR55, URZ, UP0, !UPT ;  /* 0x00000037ff077290 */ /* 0x000fe400087fe4ff */
[----:B------:R-:W-:Y:S01]  /*5e90*/  UIADD3 UR40, UPT, UPT, UR4, 0x200, URZ ;  /* 0x0000020004287890 */ /* 0x000fe2000fffe0ff */
[----:B------:R-:W-:Y:S08]  /*5ea0*/  UMOV UR43, UR36 ;  /* 0x00000024002b7c82 */ /* 0x000ff00008000000 */
[----:B------:R2:W-:Y:S02]  /*5eb0*/  UTMASTG.3D [UR40], [UR6] ;  /* 0x00000028060073b5 */ /* 0x0005e40008010000 */
[----:B--2---:R0:W-:Y:S02]  /*5ec0*/  UTMACMDFLUSH ;  /* 0x00000000000079b7 */ /* 0x0041e40000000000 */
.L_x_95:
[----:B------:R-:W-:Y:S05]  /*5ed0*/  BSYNC.RECONVERGENT B0 ;  /* 0x0000000000007941 */ /* 0x000fea0003800200 */
.L_x_94:
[----:B------:R-:W-:Y:S01]  /*5ee0*/  UIADD3 UR40, UPT, UPT, UR56, 0x1, URZ ;  /* 0x0000000138287890 */ /* 0x000fe2000fffe0ff */
[----:B------:R-:W-:Y:S03]  /*5ef0*/  BSSY.RECONVERGENT B0, `(.L_x_96) ;  /* 0x0000005000007945 */ /* 0x000fe60003800200 */
[----:B------:R-:W-:Y:S04]  /*5f00*/  UISETP.NE.AND UP0, UPT, UR40, 0x3, UPT ;  /* 0x000000032800788c */ /* 0x000fe8000bf05270 */
[----:B------:R-:W-:Y:S01]  /*5f10*/  USEL UR43, UR40, URZ, UP0 ;  /* 0x000000ff282b7287 */ /* 0x000fe20008000000 */
[----:B------:R-:W-:Y:S11]  /*5f20*/  @P0 BRA `(.L_x_97) ;  /* 0x0000000000040947 */ /* 0x000ff60003800000 */
[----:B------:R-:W-:Y:S04]  /*5f30*/  DEPBAR.LE SB0, 0x1 ;  /* 0x000080400000791a */ /* 0x000fe80000000000 */
.L_x_97:
[----:B------:R-:W-:Y:S05]  /*5f40*/  BSYNC.RECONVERGENT B0 ;  /* 0x0000000000007941 */ /* 0x000fea0003800200 */
.L_x_96:
[----:B------:R-:W-:Y:S01]  /*5f50*/  BAR.SYNC.DEFER_BLOCKING 0x1, 0x80 ;  /* 0x0042000000007b1d */ /* 0x000fe20000010000 */
[----:B------:R-:W-:Y:S01]  /*5f60*/  ISETP.NE.AND P1, PT, R74, RZ, PT ;  /* 0x000000ff4a00720c */ /* 0x000fe20003f25270 */
[----:B------:R-:W-:Y:S01]  /*5f70*/  UISETP.NE.AND UP0, UPT, UR50, URZ, UPT ;  /* 0x000000ff3200728c */ /* 0x000fe2000bf05270 */
[----:B------:R-:W-:Y:S11]  /*5f80*/  LEA R2, R46, UR48, 0x3 ;  /* 0x000000302e027c11 */ /* 0x000ff6000f8e18ff */
[----:B------:R-:W-:Y:S01]  /*5f90*/  @P1 SHF.L.U32 R3, R45, 0x1f, RZ ;  /* 0x0000001f2d031819 */ /* 0x000fe200000006ff */
[----:B------:R-:W-:Y:S06]  /*5fa0*/  BRA.U !UP0, `(.L_x_98) ;  /* 0x0000000108247547 */ /* 0x000fec000b800000 */
[----:B------:R-:W-:Y:S01]  /*5fb0*/  IMAD.U32 R4, RZ, RZ, UR49 ;  /* 0x00000031ff047e24 */ /* 0x000fe2000f8e00ff */
[----:B-1----:R-:W-:Y:S01]  /*5fc0*/  MOV R0, UR37 ;  /* 0x0000002500007c02 */ /* 0x002fe20008000f00 */
[----:B------:R-:W-:Y:S03]  /*5fd0*/  UIADD3 UR49, UPT, UPT, UR49, 0x1, URZ ;  /* 0x0000000131317890 */ /* 0x000fe6000fffe0ff */
[----:B------:R-:W-:Y:S01]  /*5fe0*/  @P1 LEA R4, R4, UR48, 0x3 ;  /* 0x0000003004041c11 */ /* 0x000fe2000f8e18ff */
[----:B------:R-:W-:Y:S04]  /*5ff0*/  UISETP.NE.AND UP0, UPT, UR49, 0x3, UPT ;  /* 0x000000033100788c */ /* 0x000fe8000bf05270 */
[----:B------:R-:W-:Y:S01]  /*6000*/  @P1 VIADD R4, R4, 0x58 ;  /* 0x0000005804041836 */ /* 0x000fe20000000000 */
[----:B------:R-:W-:Y:S04]  /*6010*/  USEL UR49, UR49, URZ, UP0 ;  /* 0x000000ff31317287 */ /* 0x000fe80008000000 */
[----:B------:R-:W-:Y:S04]  /*6020*/  @P1 PRMT R0, R0, 0x654, R4 ;  /* 0x0000065400001816 */ /* 0x000fe80000000004 */
[----:B------:R2:W-:Y:S04]  /*6030*/  @P1 SYNCS.ARRIVE.TRANS64.RED.A1T0 RZ, [R0+URZ], RZ ;  /* 0x000000ff00ff19a7 */ /* 0x0005e800081004ff */
.L_x_98:
[----:B------:R-:W3:Y:S01]  /*6040*/  @P1 SYNCS.PHASECHK.TRANS64.TRYWAIT P0, [R2+URZ+0x40], R3 ;  /* 0x00004003020015a7 */ /* 0x000ee200080011ff */
[----:B------:R-:W-:Y:S01]  /*6050*/  BSSY B1, `(.L_x_99) ;  /* 0x0000013000017945 */ /* 0x000fe20003800000 */
[----:B---3--:R-:W-:Y:S03]  /*6060*/  @P1 SEL R47, RZ, 0x1, !P0 ;  /* 0x00000001ff2f1807 */ /* 0x008fe60004000000 */
[----:B------:R-:W-:Y:S05]  /*6070*/  @!P1 BRA `(.L_x_100) ;  /* 0x0000000000409947 */ /* 0x000fea0003800000 */
[----:B------:R-:W-:Y:S01]  /*6080*/  ISETP.NE.AND P1, PT, R76, RZ, PT ;  /* 0x000000ff4c00720c */ /* 0x000fe20003f25270 */
[----:B------:R-:W-:Y:S01]  /*6090*/  BSSY B0, `(.L_x_101) ;  /* 0x0000009000007945 */ /* 0x000fe20003800000 */
[----:B------:R-:W-:Y:S11]  /*60a0*/  ISETP.NE.AND P0, PT, R47, RZ, PT ;  /* 0x000000ff2f00720c */ /* 0x000ff60003f05270 */
[----:B------:R-:W-:Y:S05]  /*60b0*/  @P1 IMAD R3, R46, 0x800, R64 ;  /* 0x000008002e031824 */ /* 0x000fea00078e0240 */
[----:B------:R-:W-:Y:S05]  /*60c0*/  @P1 LEA R3, R3, UR48, 0x1 ;  /* 0x0000003003031c11 */ /* 0x000fea000f8e08ff */
[----:B-12---:R-:W-:Y:S01]  /*60d0*/  @P1 IMAD.IADD R0, R75, 0x1, R3 ;  /* 0x000000014b001824 */ /* 0x006fe200078e0203 */
[----:B------:R-:W-:Y:S06]  /*60e0*/  @P0 BRA `(.L_x_102) ;  /* 0x00000000000c0947 */ /* 0x000fec0003800000 */
[----:B------:R-:W-:Y:S04]  /*60f0*/  SHF.L.U32 R45, R45, 0x1f, RZ ;  /* 0x0000001f2d2d7819 */ /* 0x000fe800000006ff */
[----:B------:R-:W1:Y:S02]  /*6100*/  SYNCS.PHASECHK.TRANS64.TRYWAIT P0, [R2+URZ+0x40], R45 ;  /* 0x0000402d020075a7 */ /* 0x000e6400080011ff */
[----:B-1----:R-:W-:Y:S05]  /*6110*/  @!P0 BRA `(.L_x_103) ;  /* 0x00000014003c8947 */ /* 0x002fea0003800000 */
.L_x_102:
[----:B------:R-:W-:Y:S05]  /*6120*/  BSYNC B0 ;  /* 0x0000000000007941 */ /* 0x000fea0003800000 */
.L_x_101:
[----:B------:R-:W-:Y:S11]  /*6130*/  ISETP.NE.AND P0, PT, R76, RZ, PT ;  /* 0x000000ff4c00720c */ /* 0x000ff60003f05270 */
[----:B------:R-:W-:Y:S02]  /*6140*/  @!UPT UIADD3 URZ, UPT, UPT, URZ, URZ, URZ ;  /* 0x000000fffffff290 */ /* 0x000fe4000fffe0ff */
[----:B------:R-:W-:Y:S05]  /*6150*/  @P0 WARPSYNC.ALL ;  /* 0x0000000000000948 */ /* 0x000fea0003800000 */
[----:B------:R3:W4:Y:S04]  /*6160*/  @P0 LDSM.16.M88.4 R40, [R3+0x200] ;  /* 0x000200000328083b */ /* 0x0007280000000200 */
[----:B------:R3:W2:Y:S02]  /*6170*/  @P0 LDSM.16.M88.4 R48, [R0+0x200] ;  /* 0x000200000030083b */ /* 0x0006a40000000200 */
.L_x_100:
[----:B------:R-:W-:Y:S05]  /*6180*/  BSYNC B1 ;  /* 0x0000000000017941 */ /* 0x000fea0003800000 */
.L_x_99:
[----:B-123--:R-:W-:Y:S05]  /*6190*/  VIADD R0, R34, 0x20 ;  /* 0x0000002022007836 */ /* 0x00efea0000000000 */
[----:B------:R-:W-:Y:S04]  /*61a0*/  SHF.R.U32.HI R0, RZ, 0x15, R0 ;  /* 0x00000015ff007819 */ /* 0x000fe80000011600 */
[----:B------:R-:W-:Y:S11]  /*61b0*/  LOP3.LUT P0, RZ, R0, 0x3, R65, 0x48, !PT ;  /* 0x0000000300ff7812 */ /* 0x000ff60007804841 */
[----:B------:R-:W-:Y:S02]  /*61c0*/  @!UPT UIADD3 URZ, UPT, UPT, URZ, URZ, URZ ;  /* 0x000000fffffff290 */ /* 0x000fe4000fffe0ff */
[----:B------:R-:W-:Y:S05]  /*61d0*/  @!P0 BRA `(.L_x_104) ;  /* 0x0000000000408947 */ /* 0x000fea0003800000 */
[----:B------:R-:W1:Y:S01]  /*61e0*/  LDCU.64 UR8, c[0x4][0x70] ;  /* 0x01000e00ff0877ac */ /* 0x000e620008000a00 */
[----:B------:R-:W-:Y:S01]  /*61f0*/  MOV R3, 0x0 ;  /* 0x0000000000037802 */ /* 0x000fe20000000f00 */
[----:B------:R-:W-:Y:S02]  /*6200*/  HFMA2 R12, -RZ, RZ, 0, 5.9604644775390625e-08 ;  /* 0x00000001ff0c7431 */ /* 0x000fe400000001ff */
[----:B------:R-:W-:Y:S02]  /*6210*/  IMAD.MOV.U32 R8, RZ, RZ, 0x192 ;  /* 0x00000192ff087424 */ /* 0x000fe400078e00ff */
[----:B------:R-:W-:Y:S01]  /*6220*/  IMAD.MOV.U32 R13, RZ, RZ, RZ ;  /* 0x000000ffff0d7224 */ /* 0x000fe200078e00ff */
[----:B------:R-:W2:Y:S01]  /*6230*/  LDCU.64 UR6, c[0x4][0x78] ;  /* 0x01000f00ff0677ac */ /* 0x000ea20008000a00 */
[----:B------:R-:W3:Y:S01]  /*6240*/  LDC.64 R2, c[0x4][R3] ;  /* 0x0100000003027b82 */ /* 0x000ee20000000a00 */
[----:B------:R-:W5:Y:S01]  /*6250*/  LDCU.64 UR4, c[0x4][0x10] ;  /* 0x01000200ff0477ac */ /* 0x000f620008000a00 */
[----:B-1----:R-:W-:Y:S01]  /*6260*/  MOV R5, UR9 ;  /* 0x0000000900057c02 */ /* 0x002fe20008000f00 */
[----:B------:R-:W-:Y:S01]  /*6270*/  IMAD.U32 R4, RZ, RZ, UR8 ;  /* 0x00000008ff047e24 */ /* 0x000fe2000f8e00ff */
[----:B--2---:R-:W-:Y:S01]  /*6280*/  MOV R7, UR7 ;  /* 0x0000000700077c02 */ /* 0x004fe20008000f00 */
[----:B------:R-:W-:Y:S01]  /*6290*/  IMAD.U32 R6, RZ, RZ, UR6 ;  /* 0x00000006ff067e24 */ /* 0x000fe2000f8e00ff */
[----:B-----5:R-:W-:Y:S01]  /*62a0*/  MOV R11, UR5 ;  /* 0x00000005000b7c02 */ /* 0x020fe20008000f00 */
[----:B------:R-:W-:Y:S02]  /*62b0*/  IMAD.U32 R10, RZ, RZ, UR4 ;  /* 0x00000004ff0a7e24 */ /* 0x000fe4000f8e00ff */
[----:B------:R-:W-:Y:S07]  /*62c0*/  LEPC R20, `(.L_x_104) ;  /* 0x000000001014794e */ /* 0x000fee0000000000 */
[----:B---34-:R-:W-:Y:S05]  /*62d0*/  CALL.ABS.NOINC R2 ;  /* 0x0000000002007343 */ /* 0x018fea0003c00000 */
.L_x_104:
[----:B------:R-:W-:Y:S01]  /*62e0*/  ISETP.NE.AND P0, PT, R70, RZ, PT ;  /* 0x000000ff4600720c */ /* 0x000fe20003f05270 */
[----:B------:R-:W-:Y:S05]  /*62f0*/  WARPSYNC.ALL ;  /* 0x0000000000007948 */ /* 0x000fea0003800000 */
[----:B------:R-:W-:Y:S01]  /*6300*/  R2UR UR4, R34 ;  /* 0x00000000220472ca */ /* 0x000fe200000e0000 */
[--C-:B----4-:R-:W-:Y:S01]  /*6310*/  HADD2.F32 R20, -RZ, R40.reuse.H0_H0 ;  /* 0x20000028ff147230 */ /* 0x110fe20000004100 */
[----:B------:R-:W-:Y:S01]  /*6320*/  R2UR UR5, R44 ;  /* 0x000000002c0572ca */ /* 0x000fe200000e0000 */
[----:B------:R-:W-:Y:S01]  /*6330*/  HADD2.F32 R21, -RZ, R40.H1_H1 ;  /* 0x30000028ff157230 */ /* 0x000fe20000004100 */
[----:B------:R-:W-:Y:S01]  /*6340*/  BSSY.RECONVERGENT B0, `(.L_x_105) ;  /* 0x0000053000007945 */ /* 0x000fe20003800200 */
[--C-:B------:R-:W-:Y:S02]  /*6350*/  HADD2.F32 R34, -RZ, R41.reuse.H0_H0 ;  /* 0x20000029ff227230 */ /* 0x100fe40000004100 */
[----:B------:R-:W-:Y:S02]  /*6360*/  HADD2.F32 R36, -RZ, R41.H1_H1 ;  /* 0x30000029ff247230 */ /* 0x000fe40000004100 */
[--C-:B------:R-:W-:Y:S02]  /*6370*/  HADD2.F32 R37, -RZ, R42.reuse.H0_H0 ;  /* 0x2000002aff257230 */ /* 0x100fe40000004100 */
[----:B------:R-:W-:Y:S02]  /*6380*/  HADD2.F32 R38, -RZ, R42.H1_H1 ;  /* 0x3000002aff267230 */ /* 0x000fe40000004100 */
[----:B------:R-:W1:Y:S01]  /*6390*/  LDTM.16dp256bit.x4 R4, tmem[UR4+0x20] ;  /* 0x00002004000479ee */ /* 0x000e620008120000 */
[----:B------:R-:W-:Y:S01]  /*63a0*/  NOP ;  /* 0x0000000000007918 */ /* 0x000fe20000000000 */
[----:B------:R-:W-:Y:S01]  /*63b0*/  UIADD3 UR5, UPT, UPT, UR5, 0xc0, URZ ;  /* 0x000000c005057890 */ /* 0x000fe2000fffe0ff */
[--C-:B------:R-:W-:Y:S02]  /*63c0*/  HADD2.F32 R39, -RZ, R43.reuse.H0_H0 ;  /* 0x2000002bff277230 */ /* 0x100fe40000004100 */
[----:B------:R-:W-:Y:S01]  /*63d0*/  HADD2.F32 R40, -RZ, R43.H1_H1 ;  /* 0x3000002bff287230 */ /* 0x000fe20000004100 */
[----:B------:R-:W-:Y:S01]  /*63e0*/  UPRMT UR5, UR37, 0x654, UR5 ;  /* 0x0000065425057896 */ /* 0x000fe20008000005 */
[--C-:B------:R-:W-:Y:S02]  /*63f0*/  HADD2.F32 R41, -RZ, R48.reuse.H0_H0 ;  /* 0x20000030ff297230 */ /* 0x100fe40000004100 */
[----:B------:R-:W-:Y:S02]  /*6400*/  HADD2.F32 R42, -RZ, R48.H1_H1 ;  /* 0x30000030ff2a7230 */ /* 0x000fe40000004100 */
[--C-:B------:R-:W-:Y:S02]  /*6410*/  HADD2.F32 R43, -RZ, R49.reuse.H0_H0 ;  /* 0x20000031ff2b7230 */ /* 0x100fe40000004100 */
[----:B------:R-:W-:Y:S02]  /*6420*/  HADD2.F32 R44, -RZ, R49.H1_H1 ;  /* 0x30000031ff2c7230 */ /* 0x000fe40000004100 */
[----:B-1----:R-:W-:Y:S01]  /*6430*/  SYNCS.ARRIVE.TRANS64.RED.A1T0 RZ, [UR5], RZ ;  /* 0x000000ffffff79a7 */ /* 0x002fe20008100405 */
[--C-:B------:R-:W-:Y:S02]  /*6440*/  HADD2.F32 R45, -RZ, R50.reuse.H0_H0 ;  /* 0x20000032ff2d7230 */ /* 0x100fe40000004100 */
[----:B------:R-:W-:Y:S02]  /*6450*/  HADD2.F32 R46, -RZ, R50.H1_H1 ;  /* 0x30000032ff2e7230 */ /* 0x000fe40000004100 */
[--C-:B------:R-:W-:Y:S02]  /*6460*/  HADD2.F32 R47, -RZ, R51.reuse.H0_H0 ;  /* 0x20000033ff2f7230 */ /* 0x100fe40000004100 */
[----:B------:R-:W-:Y:S02]  /*6470*/  HADD2.F32 R48, -RZ, R51.H1_H1 ;  /* 0x30000033ff307230 */ /* 0x000fe40000004100 */
[C---:B------:R-:W-:Y:S01]  /*6480*/  FMUL R4, R33.reuse, R4 ;  /* 0x0000000421047220 */ /* 0x040fe20000400000 */
[C---:B------:R-:W-:Y:S01]  /*6490*/  FMUL R5, R33.reuse, R5 ;  /* 0x0000000521057220 */ /* 0x040fe20000400000 */
[C---:B------:R-:W-:Y:S01]  /*64a0*/  FMUL R6, R33.reuse, R6 ;  /* 0x0000000621067220 */ /* 0x040fe20000400000 */
[----:B------:R-:W-:Y:S01]  /*64b0*/  FMUL R7, R33, R7 ;  /* 0x0000000721077220 */ /* 0x000fe20000400000 */
[C---:B------:R-:W-:Y:S01]  /*64c0*/  FFMA R4, R35.reuse, R20, R4 ;  /* 0x0000001423047223 */ /* 0x040fe20000000004 */
[C---:B------:R-:W-:Y:S01]  /*64d0*/  FFMA R5, R35.reuse, R21, R5 ;  /* 0x0000001523057223 */ /* 0x040fe20000000005 */
[C---:B------:R-:W-:Y:S01]  /*64e0*/  FFMA R6, R35.reuse, R34, R6 ;  /* 0x0000002223067223 */ /* 0x040fe20000000006 */
[----:B------:R-:W-:Y:S01]  /*64f0*/  FFMA R7, R35, R36, R7 ;  /* 0x0000002423077223 */ /* 0x000fe20000000007 */
[C---:B------:R-:W-:Y:S01]  /*6500*/  FMUL R8, R33.reuse, R8 ;  /* 0x0000000821087220 */ /* 0x040fe20000400000 */
[----:B------:R-:W-:Y:S01]  /*6510*/  FMUL R9, R33, R9 ;  /* 0x0000000921097220 */ /* 0x000fe20000400000 */
[----:B------:R-:W-:Y:S01]  /*6520*/  F2FP.F16.F32.PACK_AB R4, R5, R4 ;  /* 0x000000040504723e */ /* 0x000fe200000000ff */
[----:B------:R-:W-:Y:S01]  /*6530*/  FMUL R10, R33, R10 ;  /* 0x0000000a210a7220 */ /* 0x000fe20000400000 */
[----:B------:R-:W-:Y:S01]  /*6540*/  F2FP.F16.F32.PACK_AB R5, R7, R6 ;  /* 0x000000060705723e */ /* 0x000fe200000000ff */
[C---:B------:R-:W-:Y:S01]  /*6550*/  FFMA R8, R35.reuse, R37, R8 ;  /* 0x0000002523087223 */ /* 0x040fe20000000008 */
[----:B------:R-:W-:Y:S01]  /*6560*/  FFMA R9, R35, R38, R9 ;  /* 0x0000002623097223 */ /* 0x000fe20000000009 */
[C---:B------:R-:W-:Y:S01]  /*6570*/  FMUL R11, R33.reuse, R11 ;  /* 0x0000000b210b7220 */ /* 0x040fe20000400000 */
[C---:B------:R-:W-:Y:S01]  /*6580*/  FMUL R0, R33.reuse, R12 ;  /* 0x0000000c21007220 */ /* 0x040fe20000400000 */
[----:B------:R-:W-:Y:S01]  /*6590*/  FMUL R2, R33, R13 ;  /* 0x0000000d21027220 */ /* 0x000fe20000400000 */
[----:B------:R-:W-:Y:S01]  /*65a0*/  FFMA R10, R35, R39, R10 ;  /* 0x00000027230a7223 */ /* 0x000fe2000000000a */
[----:B------:R-:W-:Y:S01]  /*65b0*/  FMUL R3, R33, R14 ;  /* 0x0000000e21037220 */ /* 0x000fe20000400000 */
[----:B------:R-:W-:Y:S01]  /*65c0*/  F2FP.F16.F32.PACK_AB R6, R9, R8 ;  /* 0x000000080906723e */ /* 0x000fe200000000ff */
[----:B------:R-:W-:Y:S01]  /*65d0*/  FFMA R11, R35, R40, R11 ;  /* 0x00000028230b7223 */ /* 0x000fe2000000000b */
[C---:B------:R-:W-:Y:S01]  /*65e0*/  FMUL R15, R33.reuse, R15 ;  /* 0x0000000f210f7220 */ /* 0x040fe20000400000 */
[----:B------:R-:W-:Y:S01]  /*65f0*/  FMUL R12, R33, R16 ;  /* 0x00000010210c7220 */ /* 0x000fe20000400000 */
[----:B------:R-:W-:Y:S01]  /*6600*/  FFMA R0, R35, R41, R0 ;  /* 0x0000002923007223 */ /* 0x000fe20000000000 */
[----:B------:R-:W-:Y:S01]  /*6610*/  MOV R8, UR43 ;  /* 0x0000002b00087c02 */ /* 0x000fe20008000f00 */
[----:B------:R-:W-:Y:S01]  /*6620*/  FMUL R13, R33, R17 ;  /* 0x00000011210d7220 */ /* 0x000fe20000400000 */
[----:B------:R-:W-:Y:S01]  /*6630*/  FFMA R2, R35, R42, R2 ;  /* 0x0000002a23027223 */ /* 0x000fe20000000002 */
[----:B------:R-:W-:Y:S01]  /*6640*/  FMUL R14, R33, R18 ;  /* 0x00000012210e7220 */ /* 0x000fe20000400000 */
[C---:B------:R-:W-:Y:S01]  /*6650*/  FFMA R3, R35.reuse, R43, R3 ;  /* 0x0000002b23037223 */ /* 0x040fe20000000003 */
[----:B------:R-:W-:Y:S01]  /*6660*/  FFMA R15, R35, R44, R15 ;  /* 0x0000002c230f7223 */ /* 0x000fe2000000000f */
[----:B------:R-:W-:Y:S01]  /*6670*/  FMUL R19, R33, R19 ;  /* 0x0000001321137220 */ /* 0x000fe20000400000 */
[C---:B------:R-:W-:Y:S01]  /*6680*/  FFMA R12, R35.reuse, R45, R12 ;  /* 0x0000002d230c7223 */ /* 0x040fe2000000000c */
        /* <DEDUP_REMOVED lines=23> */
[----:B------:R-:W-:Y:S02]  /*6800*/  UIADD3 UR5, UPT, UPT, UR41, 0x20, URZ ;  /* 0x0000002029057890 */ /* 0x000fe4000fffe0ff */
[----:B------:R-:W-:Y:S02]  /*6810*/  UIADD3 UR4, UPT, UPT, UR10, 0x200, URZ ;  /* 0x000002000a047890 */ /* 0x000fe4000fffe0ff */
[----:B------:R-:W-:Y:S01]  /*6820*/  UIADD3.X UR9, UPT, UPT, URZ, UR55, URZ, UP0, !UPT ;  /* 0x00000037ff097290 */ /* 0x000fe200087fe4ff */
[----:B------:R-:W-:Y:S01]  /*6830*/  UMOV UR6, UR42 ;  /* 0x0000002a00067c82 */ /* 0x000fe20008000000 */
[----:B------:R-:W-:Y:S07]  /*6840*/  UMOV UR7, UR36 ;  /* 0x0000002400077c82 */ /* 0x000fee0008000000 */
[----:B------:R2:W-:Y:S02]  /*6850*/  UTMASTG.3D [UR4], [UR8] ;  /* 0x00000004080073b5 */ /* 0x0005e40008010000 */
[----:B--2---:R0:W-:Y:S02]  /*6860*/  UTMACMDFLUSH ;  /* 0x00000000000079b7 */ /* 0x0041e40000000000 */
.L_x_106:
[----:B------:R-:W-:Y:S05]  /*6870*/  BSYNC.RECONVERGENT B0 ;  /* 0x0000000000007941 */ /* 0x000fea0003800200 */
.L_x_105:
[----:B------:R-:W-:Y:S01]  /*6880*/  UIADD3 UR43, UPT, UPT, UR43, 0x1, URZ ;  /* 0x000000012b2b7890 */ /* 0x000fe2000fffe0ff */
[----:B------:R-:W-:Y:S03]  /*6890*/  BSSY.RECONVERGENT B0, `(.L_x_107) ;  /* 0x0000008000007945 */ /* 0x000fe60003800200 */
[----:B------:R-:W-:Y:S04]  /*68a0*/  UISETP.NE.AND UP0, UPT, UR43, 0x3, UPT ;  /* 0x000000032b00788c */ /* 0x000fe8000bf05270 */
[----:B------:R-:W-:Y:S02]  /*68b0*/  UISETP.EQ.XOR UP1, UPT, UR40, 0x3, !UP0 ;  /* 0x000000032800788c */ /* 0x000fe4000c722a70 */
[----:B------:R-:W-:Y:S02]  /*68c0*/  USEL UR56, UR43, URZ, UP0 ;  /* 0x000000ff2b387287 */ /* 0x000fe40008000000 */
[----:B------:R-:W-:Y:S04]  /*68d0*/  USEL UR4, URZ, 0x1, !UP1 ;  /* 0x00000001ff047887 */ /* 0x000fe8000c800000 */
[----:B------:R-:W-:Y:S01]  /*68e0*/  ULOP3.LUT UR51, UR51, UR4, URZ, 0x3c, !UPT ;  /* 0x0000000433337292 */ /* 0x000fe2000f8e3cff */
[----:B------:R-:W-:Y:S11]  /*68f0*/  @P0 BRA `(.L_x_108) ;  /* 0x0000000000040947 */ /* 0x000ff60003800000 */
[----:B------:R-:W-:Y:S04]  /*6900*/  DEPBAR.LE SB0, 0x1 ;  /* 0x000080400000791a */ /* 0x000fe80000000000 */
.L_x_108:
[----:B------:R-:W-:Y:S05]  /*6910*/  BSYNC.RECONVERGENT B0 ;  /* 0x0000000000007941 */ /* 0x000fea0003800200 */
.L_x_107:
[----:B------:R-:W-:Y:S01]  /*6920*/  BAR.SYNC.DEFER_BLOCKING 0x1, 0x80 ;  /* 0x0042000000007b1d */ /* 0x000fe20000010000 */
[----:B------:R-:W-:Y:S01]  /*6930*/  UISETP.NE.AND UP0, UPT, UR50, -0x2, UPT ;  /* 0xfffffffe3200788c */ /* 0x000fe2000bf05270 */
[----:B------:R-:W-:Y:S08]  /*6940*/  IADD3 R31, PT, PT, R31, 0x1, RZ ;  /* 0x000000011f1f7810 */ /* 0x000ff00007ffe0ff */
[----:B------:R-:W-:Y:S05]  /*6950*/  BRA.U !UP0, `(.L_x_109) ;  /* 0x0000000108287547 */ /* 0x000fea000b800000 */
[----:B------:R-:W-:Y:S01]  /*6960*/  ISETP.NE.AND P0, PT, R74, RZ, PT ;  /* 0x000000ff4a00720c */ /* 0x000fe20003f05270 */
[----:B------:R-:W-:Y:S01]  /*6970*/  IMAD.U32 R2, RZ, RZ, UR49 ;  /* 0x00000031ff027e24 */ /* 0x000fe2000f8e00ff */
[----:B------:R-:W-:Y:S01]  /*6980*/  UIADD3 UR49, UPT, UPT, UR49, 0x1, URZ ;  /* 0x0000000131317890 */ /* 0x000fe2000fffe0ff */
[----:B------:R-:W-:Y:S03]  /*6990*/  IMAD.U32 R0, RZ, RZ, UR37 ;  /* 0x00000025ff007e24 */ /* 0x000fe6000f8e00ff */
[----:B------:R-:W-:Y:S04]  /*69a0*/  UISETP.NE.AND UP0, UPT, UR49, 0x3, UPT ;  /* 0x000000033100788c */ /* 0x000fe8000bf05270 */
[----:B------:R-:W-:Y:S03]  /*69b0*/  USEL UR49, UR49, URZ, UP0 ;  /* 0x000000ff31317287 */ /* 0x000fe60008000000 */
[----:B------:R-:W-:Y:S05]  /*69c0*/  @P0 LEA R2, R2, UR48, 0x3 ;  /* 0x0000003002020c11 */ /* 0x000fea000f8e18ff */
[----:B------:R-:W-:Y:S05]  /*69d0*/  @P0 VIADD R2, R2, 0x58 ;  /* 0x0000005802020836 */ /* 0x000fea0000000000 */
[----:B------:R-:W-:Y:S04]  /*69e0*/  @P0 PRMT R0, R0, 0x654, R2 ;  /* 0x0000065400000816 */ /* 0x000fe80000000002 */
[----:B------:R2:W-:Y:S03]  /*69f0*/  @P0 SYNCS.ARRIVE.TRANS64.RED.A1T0 RZ, [R0+URZ], RZ ;  /* 0x000000ff00ff09a7 */ /* 0x0005e600081004ff */
.L_x_109:
[----:B------:R-:W-:Y:S01]  /*6a00*/  ISETP.NE.AND P2, PT, R71, RZ, PT ;  /* 0x000000ff4700720c */ /* 0x000fe20003f45270 */
[----:B------:R-:W-:Y:S01]  /*6a10*/  UIADD3 UR50, UPT, UPT, UR50, 0x2, URZ ;  /* 0x0000000232327890 */ /* 0x000fe2000fffe0ff */
[----:B------:R-:W-:Y:S01]  /*6a20*/  ISETP.NE.AND P0, PT, R73, 0x2, PT ;  /* 0x000000024900780c */ /* 0x000fe20003f05270 */
[----:B------:R-:W-:Y:S01]  /*6a30*/  IMAD.IADD R20, R29, 0x1, R58 ;  /* 0x000000011d147824 */ /* 0x000fe200078e023a */
[----:B------:R-:W-:Y:S01]  /*6a40*/  ISETP.NE.AND P1, PT, R31, 0x4, PT ;  /* 0x000000041f00780c */ /* 0x000fe20003f25270 */
[----:B------:R-:W-:Y:S01]  /*6a50*/  IMAD.IADD R21, R30, 0x1, R59 ;  /* 0x000000011e157824 */ /* 0x000fe200078e023b */
[----:B------:R-:W-:Y:S02]  /*6a60*/  SEL R2, RZ, 0x1, P0 ;  /* 0x00000001ff027807 */ /* 0x000fe40000000000 */
[----:B--2---:R-:W-:Y:S02]  /*6a70*/  SEL R0, RZ, 0x1, P1 ;  /* 0x00000001ff007807 */ /* 0x004fe40000800000 */
[----:B------:R-:W-:Y:S02]  /*6a80*/  LOP3.LUT R67, R67, R2, RZ, 0x3c, !PT ;  /* 0x0000000243437212 */ /* 0x000fe400078e3cff */
[----:B------:R-:W-:Y:S02]  /*6a90*/  LOP3.LUT R68, R68, R0, RZ, 0x3c, !PT ;  /* 0x0000000044447212 */ /* 0x000fe400078e3cff */
[----:B------:R-:W-:Y:S02]  /*6aa0*/  @P2 R2UR UR36, R66 ;  /* 0x00000000422422ca */ /* 0x000fe400000e0000 */
[----:B------:R-:W-:Y:S02]  /*6ab0*/  SEL R73, R73, RZ, P0 ;  /* 0x000000ff49497207 */ /* 0x000fe40000000000 */
[----:B------:R-:W-:Y:S01]  /*6ac0*/  SEL R31, R31, RZ, P1 ;  /* 0x000000ff1f1f7207 */ /* 0x000fe20000800000 */
[----:B------:R-:W-:Y:S10]  /*6ad0*/  @P2 BRA `(.L_x_110) ;  /* 0xffffffdc00e02947 */ /* 0x000ff4000383ffff */
[----:B------:R-:W-:-:S09]  /*6ae0*/  UISETP.NE.AND UP0, UPT, UR53, URZ, UPT ;  /* 0x000000ff3500728c */ /* 0x000fd2000bf05270 */
[----:B------:R-:W-:Y:S05]  /*6af0*/  BRA.U !UP0, `(.L_x_111) ;  /* 0x0000000108487547 */ /* 0x000fea000b800000 */
[----:B------:R-:W2:Y:S02]  /*6b00*/  LDCU.64 UR4, c[0x0][0x890] ;  /* 0x00011200ff0477ac */ /* 0x000ea40008000a00 */
[----:B--2---:R-:W-:-:S04]  /*6b10*/  UISETP.NE.U32.AND UP0, UPT, UR4, URZ, UPT ;  /* 0x000000ff0400728c */ /* 0x004fc8000bf05070 */
[----:B------:R-:W-:-:S09]  /*6b20*/  UISETP.NE.AND.EX UP0, UPT, UR5, URZ, UPT, UP0 ;  /* 0x000000ff0500728c */ /* 0x000fd2000bf05300 */
[----:B------:R-:W-:Y:S05]  /*6b30*/  BRA.U UP0, `(.L_x_112) ;  /* 0x00000001000c7547 */ /* 0x000fea000b800000 */
[----:B------:R-:W-:-:S13]  /*6b40*/  FSETP.NEU.AND P0, PT, R35, RZ, PT ;  /* 0x000000ff2300720b */ /* 0x000fda0003f0d000 */
[----:B------:R-:W-:Y:S05]  /*6b50*/  @!P0 EXIT ;  /* 0x000000000000894d */ /* 0x000fea0003800000 */
[----:B------:R-:W-:Y:S05]  /*6b60*/  BRA `(.L_x_111) ;  /* 0x00000000002c7947 */ /* 0x000fea0003800000 */
.L_x_112:
[----:B------:R-:W-:Y:S01]  /*6b70*/  ISETP.NE.AND P0, PT, R72, RZ, PT ;  /* 0x000000ff4800720c */ /* 0x000fe20003f05270 */
[----:B------:R-:W-:-:S12]  /*6b80*/  BSSY.RECONVERGENT B0, `(.L_x_111) ;  /* 0x0000009000007945 */ /* 0x000fd80003800200 */
[----:B------:R-:W-:Y:S05]  /*6b90*/  @P0 BRA `(.L_x_113) ;  /* 0x0000000000140947 */ /* 0x000fea0003800000 */
[----:B------:R-:W2:Y:S02]  /*6ba0*/  LDCU.64 UR4, c[0x0][0x888] ;  /* 0x00011100ff0477ac */ /* 0x000ea40008000a00 */
[----:B--2---:R-:W-:-:S04]  /*6bb0*/  ISETP.NE.U32.AND P0, PT, RZ, UR4, PT ;  /* 0x00000004ff007c0c */ /* 0x004fc8000bf05070 */
[----:B------:R-:W-:-:S13]  /*6bc0*/  ISETP.NE.AND.EX P0, PT, RZ, UR5, PT, P0 ;  /* 0x00000005ff007c0c */ /* 0x000fda000bf05300 */
[----:B------:R-:W-:Y:S05]  /*6bd0*/  @!P0 EXIT ;  /* 0x000000000000894d */ /* 0x000fea0003800000 */
[----:B------:R-:W-:Y:S05]  /*6be0*/  BRA `(.L_x_114) ;  /* 0x0000000000087947 */ /* 0x000fea0003800000 */
.L_x_113:
[----:B------:R-:W-:-:S13]  /*6bf0*/  FSETP.NEU.AND P0, PT, R35, RZ, PT ;  /* 0x000000ff2300720b */ /* 0x000fda0003f0d000 */
[----:B------:R-:W-:Y:S05]  /*6c00*/  @!P0 EXIT ;  /* 0x000000000000894d */ /* 0x000fea0003800000 */
.L_x_114:
[----:B------:R-:W-:Y:S05]  /*6c10*/  BSYNC.RECONVERGENT B0 ;  /* 0x0000000000007941 */ /* 0x000fea0003800200 */
.L_x_111:
[----:B------:R-:W-:Y:S01]  /*6c20*/  ULEA UR4, UR49, UR48, 0x3 ;  /* 0x0000003031047291 */ /* 0x000fe2000f8e18ff */
[----:B------:R-:W-:-:S04]  /*6c30*/  DEPBAR.LE SB0, 0x0 ;  /* 0x000080000000791a */ /* 0x000fc80000000000 */
[----:B------:R-:W-:-:S04]  /*6c40*/  UIADD3 UR4, UPT, UPT, UR4, 0x58, URZ ;  /* 0x0000005804047890 */ /* 0x000fc8000fffe0ff */
[----:B------:R-:W-:-:S09]  /*6c50*/  UPRMT UR4, UR37, 0x654, UR4 ;  /* 0x0000065425047896 */ /* 0x000fd20008000004 */
[----:B------:R-:W-:Y:S01]  /*6c60*/  SYNCS.ARRIVE.TRANS64.RED.A1T0 RZ, [UR4], RZ ;  /* 0x000000ffffff79a7 */ /* 0x000fe20008100404 */
[----:B------:R-:W-:Y:S05]  /*6c70*/  EXIT ;  /* 0x000000000000794d */ /* 0x000fea0003800000 */
.L_x_19:
[----:B--2---:R2:W1:Y:S02]  /*6c80*/  SYNCS.PHASECHK.TRANS64.TRYWAIT P0, [R2+URZ+0xf0], R3 ;  /* 0x0000f003020075a7 */ /* 0x00446400080011ff */
[----:B-1----:R-:W-:Y:S05]  /*6c90*/  @!P0 NANOSLEEP.SYNCS 0x989680 ;  /* 0x009896800000895d */ /* 0x002fea0003900000 */
[----:B------:R-:W1:Y:S02]  /*6ca0*/  @!P0 SYNCS.PHASECHK.TRANS64 P0, [R2+URZ+0xf0], R3 ;  /* 0x0000f003020085a7 */ /* 0x000e6400080010ff */
[----:B-1----:R-:W-:Y:S05]  /*6cb0*/  @!P0 BRA `(.L_x_19) ;  /* 0xfffffffc00f08947 */ /* 0x002fea000383ffff */
[----:B------:R-:W-:Y:S05]  /*6cc0*/  BRA `(.L_x_115) ;  /* 0xffffffa8003c7947 */ /* 0x000fea000383ffff */
.L_x_22:
[----:B-1----:R-:W-:-:S07]  /*6cd0*/  MOV R2, UR33 ;  /* 0x0000002100027c02 */ /* 0x002fce0008000f00 */
.L_x_116:
[----:B-1----:R1:W2:Y:S02]  /*6ce0*/  SYNCS.PHASECHK.TRANS64.TRYWAIT P0, [R2+URZ+0x20], R4 ;  /* 0x00002004020075a7 */ /* 0x0022a400080011ff */
[----:B--2---:R-:W-:Y:S05]  /*6cf0*/  @!P0 NANOSLEEP.SYNCS 0x989680 ;  /* 0x009896800000895d */ /* 0x004fea0003900000 */
[----:B------:R-:W2:Y:S02]  /*6d00*/  @!P0 SYNCS.PHASECHK.TRANS64 P0, [R2+URZ+0x20], R4 ;  /* 0x00002004020085a7 */ /* 0x000ea400080010ff */
[----:B--2---:R-:W-:Y:S05]  /*6d10*/  @!P0 BRA `(.L_x_116) ;  /* 0xfffffffc00f08947 */ /* 0x004fea000383ffff */
[----:B------:R-:W-:Y:S05]  /*6d20*/  BRA `(.L_x_21) ;  /* 0xffffffa8008c7947 */ /* 0x000fea000383ffff */
.L_x_28:
[----:B-1----:R-:W-:-:S07]  /*6d30*/  MOV R2, UR17 ;  /* 0x0000001100027c02 */ /* 0x002fce0008000f00 */
.L_x_117:
[----:B-1----:R1:W2:Y:S02]  /*6d40*/  SYNCS.PHASECHK.TRANS64.TRYWAIT P0, [R2+URZ+0x20], R4 ;  /* 0x00002004020075a7 */ /* 0x0022a400080011ff */
[----:B--2---:R-:W-:Y:S05]  /*6d50*/  @!P0 NANOSLEEP.SYNCS 0x989680 ;  /* 0x009896800000895d */ /* 0x004fea0003900000 */
[----:B------:R-:W2:Y:S02]  /*6d60*/  @!P0 SYNCS.PHASECHK.TRANS64 P0, [R2+URZ+0x20], R4 ;  /* 0x00002004020085a7 */ /* 0x000ea400080010ff */
[----:B--2---:R-:W-:Y:S05]  /*6d70*/  @!P0 BRA `(.L_x_117) ;  /* 0xfffffffc00f08947 */ /* 0x004fea000383ffff */
[----:B------:R-:W-:Y:S05]  /*6d80*/  BRA `(.L_x_27) ;  /* 0xffffffac00307947 */ /* 0x000fea000383ffff */
.L_x_32:
[----:B-1----:R1:W2:Y:S02]  /*6d90*/  SYNCS.PHASECHK.TRANS64.TRYWAIT P0, [R2+URZ+0x80], R3 ;  /* 0x00008003020075a7 */ /* 0x0022a400080011ff */
[----:B--2---:R-:W-:Y:S05]  /*6da0*/  @!P0 NANOSLEEP.SYNCS 0x989680 ;  /* 0x009896800000895d */ /* 0x004fea0003900000 */
[----:B------:R-:W2:Y:S02]  /*6db0*/  @!P0 SYNCS.PHASECHK.TRANS64 P0, [R2+URZ+0x80], R3 ;  /* 0x00008003020085a7 */ /* 0x000ea400080010ff */
[----:B--2---:R-:W-:Y:S05]  /*6dc0*/  @!P0 BRA `(.L_x_32) ;  /* 0xfffffffc00f08947 */ /* 0x004fea000383ffff */
[----:B------:R-:W-:Y:S05]  /*6dd0*/  BRA `(.L_x_118) ;  /* 0xffffffac00bc7947 */ /* 0x000fea000383ffff */
.L_x_36:
[----:B----4-:R-:W-:-:S07]  /*6de0*/  MOV R0, UR5 ;  /* 0x0000000500007c02 */ /* 0x010fce0008000f00 */
.L_x_119:
[----:B-1----:R1:W2:Y:S02]  /*6df0*/  SYNCS.PHASECHK.TRANS64.TRYWAIT P0, [R0+URZ], R2 ;  /* 0x00000002000075a7 */ /* 0x0022a400080011ff */
[----:B--2---:R-:W-:Y:S05]  /*6e00*/  @!P0 NANOSLEEP.SYNCS 0x989680 ;  /* 0x009896800000895d */ /* 0x004fea0003900000 */
[----:B------:R-:W2:Y:S02]  /*6e10*/  @!P0 SYNCS.PHASECHK.TRANS64 P0, [R0+URZ], R2 ;  /* 0x00000002000085a7 */ /* 0x000ea400080010ff */
[----:B--2---:R-:W-:Y:S05]  /*6e20*/  @!P0 BRA `(.L_x_119) ;  /* 0xfffffffc00f08947 */ /* 0x004fea000383ffff */
[----:B------:R-:W-:Y:S05]  /*6e30*/  BRA `(.L_x_120) ;  /* 0xffffffb4002c7947 */ /* 0x000fea000383ffff */
.L_x_37:
[----:B----4-:R-:W-:-:S07]  /*6e40*/  MOV R0, UR5 ;  /* 0x0000000500007c02 */ /* 0x010fce0008000f00 */
.L_x_121:
[----:B-1----:R1:W2:Y:S02]  /*6e50*/  SYNCS.PHASECHK.TRANS64.TRYWAIT P0, [R0+URZ], R3 ;  /* 0x00000003000075a7 */ /* 0x0022a400080011ff */
[----:B--2---:R-:W-:Y:S05]  /*6e60*/  @!P0 NANOSLEEP.SYNCS 0x989680 ;  /* 0x009896800000895d */ /* 0x004fea0003900000 */
[----:B------:R-:W2:Y:S02]  /*6e70*/  @!P0 SYNCS.PHASECHK.TRANS64 P0, [R0+URZ], R3 ;  /* 0x00000003000085a7 */ /* 0x000ea400080010ff */
[----:B--2---:R-:W-:Y:S05]  /*6e80*/  @!P0 BRA `(.L_x_121) ;  /* 0xfffffffc00f08947 */ /* 0x004fea000383ffff */
[----:B------:R-:W-:Y:S05]  /*6e90*/  BRA `(.L_x_122) ;  /* 0xffffffb400387947 */ /* 0x000fea000383ffff */
.L_x_38:
[----:B----4-:R-:W-:-:S07]  /*6ea0*/  MOV R0, UR5 ;  /* 0x0000000500007c02 */ /* 0x010fce0008000f00 */
.L_x_123:
[----:B-1----:R1:W2:Y:S02]  /*6eb0*/  SYNCS.PHASECHK.TRANS64.TRYWAIT P0, [R0+URZ], R3 ;  /* 0x00000003000075a7 */ /* 0x0022a400080011ff */
[----:B--2---:R-:W-:Y:S05]  /*6ec0*/  @!P0 NANOSLEEP.SYNCS 0x989680 ;  /* 0x009896800000895d */ /* 0x004fea0003900000 */
[----:B------:R-:W2:Y:S02]  /*6ed0*/  @!P0 SYNCS.PHASECHK.TRANS64 P0, [R0+URZ], R3 ;  /* 0x00000003000085a7 */ /* 0x000ea400080010ff */
[----:B--2---:R-:W-:Y:S05]  /*6ee0*/  @!P0 BRA `(.L_x_123) ;  /* 0xfffffffc00f08947 */ /* 0x004fea000383ffff */
[----:B------:R-:W-:Y:S05]  /*6ef0*/  BRA `(.L_x_124) ;  /* 0xffffffb400447947 */ /* 0x000fea000383ffff */
.L_x_41:
[----:B-1----:R1:W2:Y:S02]  /*6f00*/  SYNCS.PHASECHK.TRANS64.TRYWAIT P0, [R0+URZ+0xe0], R4 ;  /* 0x0000e004000075a7 */ /* 0x0022a400080011ff */
[----:B--2---:R-:W-:Y:S05]  /*6f10*/  @!P0 NANOSLEEP.SYNCS 0x989680 ;  /* 0x009896800000895d */ /* 0x004fea0003900000 */
[----:B------:R-:W2:Y:S02]  /*6f20*/  @!P0 SYNCS.PHASECHK.TRANS64 P0, [R0+URZ+0xe0], R4 ;  /* 0x0000e004000085a7 */ /* 0x000ea400080010ff */
[----:B--2---:R-:W-:Y:S05]  /*6f30*/  @!P0 BRA `(.L_x_41) ;  /* 0xfffffffc00f08947 */ /* 0x004fea000383ffff */
[----:B------:R-:W-:Y:S05]  /*6f40*/  BRA `(.L_x_125) ;  /* 0xffffffb400a07947 */ /* 0x000fea000383ffff */
.L_x_42:
[----:B------:R-:W-:-:S07]  /*6f50*/  MOV R0, UR5 ;  /* 0x0000000500007c02 */ /* 0x000fce0008000f00 */
.L_x_126:
[----:B-1----:R1:W2:Y:S02]  /*6f60*/  SYNCS.PHASECHK.TRANS64.TRYWAIT P0, [R0+URZ+0x90], R5 ;  /* 0x00009005000075a7 */ /* 0x0022a400080011ff */
[----:B--2---:R-:W-:Y:S05]  /*6f70*/  @!P0 NANOSLEEP.SYNCS 0x989680 ;  /* 0x009896800000895d */ /* 0x004fea0003900000 */
[----:B------:R-:W2:Y:S02]  /*6f80*/  @!P0 SYNCS.PHASECHK.TRANS64 P0, [R0+URZ+0x90], R5 ;  /* 0x00009005000085a7 */ /* 0x000ea400080010ff */
[----:B--2---:R-:W-:Y:S05]  /*6f90*/  @!P0 BRA `(.L_x_126) ;  /* 0xfffffffc00f08947 */ /* 0x004fea000383ffff */
[----:B------:R-:W-:Y:S05]  /*6fa0*/  BRA `(.L_x_127) ;  /* 0xffffffb400b07947 */ /* 0x000fea000383ffff */
.L_x_43:
[----:B-1----:R1:W2:Y:S02]  /*6fb0*/  SYNCS.PHASECHK.TRANS64.TRYWAIT P1, [R0+URZ+0x80], R4 ;  /* 0x00008004000075a7 */ /* 0x0022a400080211ff */
[----:B--2---:R-:W-:Y:S05]  /*6fc0*/  @!P1 NANOSLEEP.SYNCS 0x989680 ;  /* 0x009896800000995d */ /* 0x004fea0003900000 */
[----:B------:R-:W2:Y:S02]  /*6fd0*/  @!P1 SYNCS.PHASECHK.TRANS64 P1, [R0+URZ+0x80], R4 ;  /* 0x00008004000095a7 */ /* 0x000ea400080210ff */
[----:B--2---:R-:W-:Y:S05]  /*6fe0*/  @!P1 BRA `(.L_x_43) ;  /* 0xfffffffc00f09947 */ /* 0x004fea000383ffff */
[----:B------:R-:W-:Y:S05]  /*6ff0*/  BRA `(.L_x_128) ;  /* 0xffffffb400e07947 */ /* 0x000fea000383ffff */
.L_x_46:
[----:B------:R-:W-:-:S07]  /*7000*/  MOV R0, UR5 ;  /* 0x0000000500007c02 */ /* 0x000fce0008000f00 */
.L_x_129:
[----:B-1----:R1:W2:Y:S02]  /*7010*/  SYNCS.PHASECHK.TRANS64.TRYWAIT P0, [R0+URZ+0x90], R2 ;  /* 0x00009002000075a7 */ /* 0x0022a400080011ff */
[----:B--2---:R-:W-:Y:S05]  /*7020*/  @!P0 NANOSLEEP.SYNCS 0x989680 ;  /* 0x009896800000895d */ /* 0x004fea0003900000 */
[----:B------:R-:W2:Y:S02]  /*7030*/  @!P0 SYNCS.PHASECHK.TRANS64 P0, [R0+URZ+0x90], R2 ;  /* 0x00009002000085a7 */ /* 0x000ea400080010ff */
[----:B--2---:R-:W-:Y:S05]  /*7040*/  @!P0 BRA `(.L_x_129) ;  /* 0xfffffffc00f08947 */ /* 0x004fea000383ffff */
[----:B------:R-:W-:Y:S05]  /*7050*/  BRA `(.L_x_45) ;  /* 0xffffffb800347947 */ /* 0x000fea000383ffff */
.L_x_53:
[----:B-1----:R1:W2:Y:S02]  /*7060*/  SYNCS.PHASECHK.TRANS64.TRYWAIT P1, [R0+URZ+0x80], R2 ;  /* 0x00008002000075a7 */ /* 0x0022a400080211ff */
[----:B--2---:R-:W-:Y:S05]  /*7070*/  @!P1 NANOSLEEP.SYNCS 0x989680 ;  /* 0x009896800000995d */ /* 0x004fea0003900000 */
[----:B------:R-:W2:Y:S02]  /*7080*/  @!P1 SYNCS.PHASECHK.TRANS64 P1, [R0+URZ+0x80], R2 ;  /* 0x00008002000095a7 */ /* 0x000ea400080210ff */
[----:B--2---:R-:W-:Y:S05]  /*7090*/  @!P1 BRA `(.L_x_53) ;  /* 0xfffffffc00f09947 */ /* 0x004fea000383ffff */
[----:B------:R-:W-:Y:S05]  /*70a0*/  BRA `(.L_x_130) ;  /* 0xffffffbc00947947 */ /* 0x000fea000383ffff */
.L_x_54:
[----:B------:R-:W-:-:S07]  /*70b0*/  MOV R2, UR8 ;  /* 0x0000000800027c02 */ /* 0x000fce0008000f00 */
.L_x_131:
[----:B-1----:R1:W2:Y:S02]  /*70c0*/  SYNCS.PHASECHK.TRANS64.TRYWAIT P0, [R2+URZ+0xc0], R0 ;  /* 0x0000c000020075a7 */ /* 0x0022a400080011ff */
[----:B--2---:R-:W-:Y:S05]  /*70d0*/  @!P0 NANOSLEEP.SYNCS 0x989680 ;  /* 0x009896800000895d */ /* 0x004fea0003900000 */
[----:B------:R-:W2:Y:S02]  /*70e0*/  @!P0 SYNCS.PHASECHK.TRANS64 P0, [R2+URZ+0xc0], R0 ;  /* 0x0000c000020085a7 */ /* 0x000ea400080010ff */
[----:B--2---:R-:W-:Y:S05]  /*70f0*/  @!P0 BRA `(.L_x_131) ;  /* 0xfffffffc00f08947 */ /* 0x004fea000383ffff */
[----:B------:R-:W-:Y:S05]  /*7100*/  BRA `(.L_x_132) ;  /* 0xffffffbc00e47947 */ /* 0x000fea000383ffff */
.L_x_57:
[----:B------:R-:W-:Y:S07]  /*7110*/  MOV R0, UR7 ;  /* 0x0000000700007c02 */ /* 0x000fee0008000f00 */
.L_x_133:
[----:B-1----:R1:W2:Y:S02]  /*7120*/  SYNCS.PHASECHK.TRANS64.TRYWAIT P0, [R0+URZ], R2 ;  /* 0x00000002000075a7 */ /* 0x0022a400080011ff */
[----:B--2---:R-:W-:Y:S05]  /*7130*/  @!P0 NANOSLEEP.SYNCS 0x989680 ;  /* 0x009896800000895d */ /* 0x004fea0003900000 */
[----:B------:R-:W2:Y:S02]  /*7140*/  @!P0 SYNCS.PHASECHK.TRANS64 P0, [R0+URZ], R2 ;  /* 0x00000002000085a7 */ /* 0x000ea400080010ff */
[----:B--2---:R-:W-:Y:S05]  /*7150*/  @!P0 BRA `(.L_x_133) ;  /* 0xfffffffc00f08947 */ /* 0x004fea000383ffff */
[----:B------:R-:W-:Y:S05]  /*7160*/  BRA `(.L_x_56) ;  /* 0xffffffc000007947 */ /* 0x000fea000383ffff */
.L_x_60:
[----:B------:R-:W-:-:S07]  /*7170*/  MOV R0, UR5 ;  /* 0x0000000500007c02 */ /* 0x000fce0008000f00 */
.L_x_134:
[----:B--2---:R2:W3:Y:S02]  /*7180*/  SYNCS.PHASECHK.TRANS64.TRYWAIT P0, [R0+URZ], R2 ;  /* 0x00000002000075a7 */ /* 0x0044e400080011ff */
[----:B---3--:R-:W-:Y:S05]  /*7190*/  @!P0 NANOSLEEP.SYNCS 0x989680 ;  /* 0x009896800000895d */ /* 0x008fea0003900000 */
[----:B------:R-:W3:Y:S02]  /*71a0*/  @!P0 SYNCS.PHASECHK.TRANS64 P0, [R0+URZ], R2 ;  /* 0x00000002000085a7 */ /* 0x000ee400080010ff */
[----:B---3--:R-:W-:Y:S05]  /*71b0*/  @!P0 BRA `(.L_x_134) ;  /* 0xfffffffc00f08947 */ /* 0x008fea000383ffff */
[----:B------:R-:W-:Y:S05]  /*71c0*/  BRA `(.L_x_135) ;  /* 0xffffffc000b47947 */ /* 0x000fea000383ffff */
.L_x_61:
[----:B------:R-:W-:-:S07]  /*71d0*/  MOV R0, UR5 ;  /* 0x0000000500007c02 */ /* 0x000fce0008000f00 */
.L_x_136:
[----:B-1----:R1:W2:Y:S02]  /*71e0*/  SYNCS.PHASECHK.TRANS64.TRYWAIT P0, [R0+URZ], R3 ;  /* 0x00000003000075a7 */ /* 0x0022a400080011ff */
[----:B--2---:R-:W-:Y:S05]  /*71f0*/  @!P0 NANOSLEEP.SYNCS 0x989680 ;  /* 0x009896800000895d */ /* 0x004fea0003900000 */
[----:B------:R-:W2:Y:S02]  /*7200*/  @!P0 SYNCS.PHASECHK.TRANS64 P0, [R0+URZ], R3 ;  /* 0x00000003000085a7 */ /* 0x000ea400080010ff */
[----:B--2---:R-:W-:Y:S05]  /*7210*/  @!P0 BRA `(.L_x_136) ;  /* 0xfffffffc00f08947 */ /* 0x004fea000383ffff */
[----:B------:R-:W-:Y:S05]  /*7220*/  BRA `(.L_x_137) ;  /* 0xffffffc000c07947 */ /* 0x000fea000383ffff */
.L_x_62:
[----:B------:R-:W-:-:S07]  /*7230*/  MOV R0, UR5 ;  /* 0x0000000500007c02 */ /* 0x000fce0008000f00 */
.L_x_138:
[----:B-1----:R1:W2:Y:S02]  /*7240*/  SYNCS.PHASECHK.TRANS64.TRYWAIT P0, [R0+URZ], R3 ;  /* 0x00000003000075a7 */ /* 0x0022a400080011ff */
[----:B--2---:R-:W-:Y:S05]  /*7250*/  @!P0 NANOSLEEP.SYNCS 0x989680 ;  /* 0x009896800000895d */ /* 0x004fea0003900000 */
[----:B------:R-:W2:Y:S02]  /*7260*/  @!P0 SYNCS.PHASECHK.TRANS64 P0, [R0+URZ], R3 ;  /* 0x00000003000085a7 */ /* 0x000ea400080010ff */
[----:B--2---:R-:W-:Y:S05]  /*7270*/  @!P0 BRA `(.L_x_138) ;  /* 0xfffffffc00f08947 */ /* 0x004fea000383ffff */
[----:B------:R-:W-:Y:S05]  /*7280*/  BRA `(.L_x_139) ;  /* 0xffffffc000cc7947 */ /* 0x000fea000383ffff */
.L_x_63:
[----:B-1----:R-:W-:-:S07]  /*7290*/  MOV R0, UR7 ;  /* 0x0000000700007c02 */ /* 0x002fce0008000f00 */
.L_x_140:
[----:B-1----:R1:W2:Y:S02]  /*72a0*/  SYNCS.PHASECHK.TRANS64.TRYWAIT P0, [R0+URZ], R2 ;  /* 0x00000002000075a7 */ /* 0x0022a400080011ff */
[----:B--2---:R-:W-:Y:S05]  /*72b0*/  @!P0 NANOSLEEP.SYNCS 0x989680 ;  /* 0x009896800000895d */ /* 0x004fea0003900000 */
[----:B------:R-:W2:Y:S02]  /*72c0*/  @!P0 SYNCS.PHASECHK.TRANS64 P0, [R0+URZ], R2 ;  /* 0x00000002000085a7 */ /* 0x000ea400080010ff */
[----:B--2---:R-:W-:Y:S05]  /*72d0*/  @!P0 BRA `(.L_x_140) ;  /* 0xfffffffc00f08947 */ /* 0x004fea000383ffff */
[----:B------:R-:W-:Y:S05]  /*72e0*/  BRA `(.L_x_141) ;  /* 0xffffffc000d87947 */ /* 0x000fea000383ffff */
.L_x_68:
[----:B--2---:R2:W3:Y:S02]  /*72f0*/  SYNCS.PHASECHK.TRANS64.TRYWAIT P0, [R0+URZ+0x80], R2 ;  /* 0x00008002000075a7 */ /* 0x0044e400080011ff */
[----:B---3--:R-:W-:Y:S05]  /*7300*/  @!P0 NANOSLEEP.SYNCS 0x989680 ;  /* 0x009896800000895d */ /* 0x008fea0003900000 */
[----:B------:R-:W3:Y:S02]  /*7310*/  @!P0 SYNCS.PHASECHK.TRANS64 P0, [R0+URZ+0x80], R2 ;  /* 0x00008002000085a7 */ /* 0x000ee400080010ff */
[----:B---3--:R-:W-:Y:S05]  /*7320*/  @!P0 BRA `(.L_x_68) ;  /* 0xfffffffc00f08947 */ /* 0x008fea000383ffff */
[----:B------:R-:W-:Y:S05]  /*7330*/  BRA `(.L_x_142) ;  /* 0xffffffc400d07947 */ /* 0x000fea000383ffff */
.L_x_71:
[----:B------:R-:W-:Y:S07]  /*7340*/  MOV R0, UR7 ;  /* 0x0000000700007c02 */ /* 0x000fee0008000f00 */
.L_x_143:
[----:B--2---:R2:W3:Y:S02]  /*7350*/  SYNCS.PHASECHK.TRANS64.TRYWAIT P0, [R0+URZ+0x78], R2 ;  /* 0x00007802000075a7 */ /* 0x0044e400080011ff */
[----:B---3--:R-:W-:Y:S05]  /*7360*/  @!P0 NANOSLEEP.SYNCS 0x989680 ;  /* 0x009896800000895d */ /* 0x008fea0003900000 */
[----:B------:R-:W3:Y:S02]  /*7370*/  @!P0 SYNCS.PHASECHK.TRANS64 P0, [R0+URZ+0x78], R2 ;  /* 0x00007802000085a7 */ /* 0x000ee400080010ff */
[----:B---3--:R-:W-:Y:S05]  /*7380*/  @!P0 BRA `(.L_x_143) ;  /* 0xfffffffc00f08947 */ /* 0x008fea000383ffff */
[----:B------:R-:W-:Y:S05]  /*7390*/  BRA `(.L_x_70) ;  /* 0xffffffc800b07947 */ /* 0x000fea000383ffff */
.L_x_74:
[----:B------:R-:W-:Y:S07]  /*73a0*/  MOV R0, UR15 ;  /* 0x0000000f00007c02 */ /* 0x000fee0008000f00 */
.L_x_144:
[----:B-1----:R1:W2:Y:S02]  /*73b0*/  SYNCS.PHASECHK.TRANS64.TRYWAIT P0, [R0+URZ+0x58], R9 ;  /* 0x00005809000075a7 */ /* 0x0022a400080011ff */
[----:B--2---:R-:W-:Y:S05]  /*73c0*/  @!P0 NANOSLEEP.SYNCS 0x989680 ;  /* 0x009896800000895d */ /* 0x004fea0003900000 */
[----:B------:R-:W2:Y:S02]  /*73d0*/  @!P0 SYNCS.PHASECHK.TRANS64 P0, [R0+URZ+0x58], R9 ;  /* 0x00005809000085a7 */ /* 0x000ea400080010ff */
[----:B--2---:R-:W-:Y:S05]  /*73e0*/  @!P0 BRA `(.L_x_144) ;  /* 0xfffffffc00f08947 */ /* 0x004fea000383ffff */
[----:B------:R-:W-:Y:S05]  /*73f0*/  BRA `(.L_x_145) ;  /* 0xffffffcc00287947 */ /* 0x000fea000383ffff */
.L_x_75:
[----:B------:R-:W-:Y:S07]  /*7400*/  MOV R0, UR13 ;  /* 0x0000000d00007c02 */ /* 0x000fee0008000f00 */
.L_x_146:
[----:B-1----:R1:W2:Y:S02]  /*7410*/  SYNCS.PHASECHK.TRANS64.TRYWAIT P0, [R0+URZ+0x58], R20 ;  /* 0x00005814000075a7 */ /* 0x0022a400080011ff */
[----:B--2---:R-:W-:Y:S05]  /*7420*/  @!P0 NANOSLEEP.SYNCS 0x989680 ;  /* 0x009896800000895d */ /* 0x004fea0003900000 */
[----:B------:R-:W2:Y:S02]  /*7430*/  @!P0 SYNCS.PHASECHK.TRANS64 P0, [R0+URZ+0x58], R20 ;  /* 0x00005814000085a7 */ /* 0x000ea400080010ff */
[----:B--2---:R-:W-:Y:S05]  /*7440*/  @!P0 BRA `(.L_x_146) ;  /* 0xfffffffc00f08947 */ /* 0x004fea000383ffff */
[----:B------:R-:W-:Y:S05]  /*7450*/  BRA `(.L_x_147) ;  /* 0xffffffcc00c87947 */ /* 0x000fea000383ffff */
.L_x_77:
[----:B------:R-:W-:-:S07]  /*7460*/  MOV R0, UR4 ;  /* 0x0000000400007c02 */ /* 0x000fce0008000f00 */
.L_x_148:
[----:B-1----:R1:W3:Y:S02]  /*7470*/  SYNCS.PHASECHK.TRANS64.TRYWAIT P0, [R0+URZ], R2 ;  /* 0x00000002000075a7 */ /* 0x0022e400080011ff */
[----:B---3--:R-:W-:Y:S05]  /*7480*/  @!P0 NANOSLEEP.SYNCS 0x989680 ;  /* 0x009896800000895d */ /* 0x008fea0003900000 */
[----:B------:R-:W3:Y:S02]  /*7490*/  @!P0 SYNCS.PHASECHK.TRANS64 P0, [R0+URZ], R2 ;  /* 0x00000002000085a7 */ /* 0x000ee400080010ff */
[----:B---3--:R-:W-:Y:S05]  /*74a0*/  @!P0 BRA `(.L_x_148) ;  /* 0xfffffffc00f08947 */ /* 0x008fea000383ffff */
[----:B------:R-:W-:Y:S05]  /*74b0*/  BRA `(.L_x_149) ;  /* 0xffffffd000547947 */ /* 0x000fea000383ffff */
.L_x_78:
[----:B------:R-:W-:-:S07]  /*74c0*/  MOV R0, UR4 ;  /* 0x0000000400007c02 */ /* 0x000fce0008000f00 */
.L_x_150:
[----:B-1----:R1:W3:Y:S02]  /*74d0*/  SYNCS.PHASECHK.TRANS64.TRYWAIT P0, [R0+URZ], R2 ;  /* 0x00000002000075a7 */ /* 0x0022e400080011ff */
[----:B---3--:R-:W-:Y:S05]  /*74e0*/  @!P0 NANOSLEEP.SYNCS 0x989680 ;  /* 0x009896800000895d */ /* 0x008fea0003900000 */
[----:B------:R-:W3:Y:S02]  /*74f0*/  @!P0 SYNCS.PHASECHK.TRANS64 P0, [R0+URZ], R2 ;  /* 0x00000002000085a7 */ /* 0x000ee400080010ff */
[----:B---3--:R-:W-:Y:S05]  /*7500*/  @!P0 BRA `(.L_x_150) ;  /* 0xfffffffc00f08947 */ /* 0x008fea000383ffff */
[----:B------:R-:W-:Y:S05]  /*7510*/  BRA `(.L_x_151) ;  /* 0xffffffd000607947 */ /* 0x000fea000383ffff */
.L_x_80:
[----:B--2---:R2:W4:Y:S02]  /*7520*/  SYNCS.PHASECHK.TRANS64.TRYWAIT P0, [R0+URZ+0x80], R2 ;  /* 0x00008002000075a7 */ /* 0x00452400080011ff */
[----:B----4-:R-:W-:Y:S05]  /*7530*/  @!P0 NANOSLEEP.SYNCS 0x989680 ;  /* 0x009896800000895d */ /* 0x010fea0003900000 */
[----:B------:R-:W4:Y:S02]  /*7540*/  @!P0 SYNCS.PHASECHK.TRANS64 P0, [R0+URZ+0x80], R2 ;  /* 0x00008002000085a7 */ /* 0x000f2400080010ff */
[----:B----4-:R-:W-:Y:S05]  /*7550*/  @!P0 BRA `(.L_x_80) ;  /* 0xfffffffc00f08947 */ /* 0x010fea000383ffff */
[----:B------:R-:W-:Y:S05]  /*7560*/  BRA `(.L_x_152) ;  /* 0xffffffd400507947 */ /* 0x000fea000383ffff */
.L_x_90:
[----:B-1----:R1:W3:Y:S02]  /*7570*/  SYNCS.PHASECHK.TRANS64.TRYWAIT P1, [R2+URZ+0x40], R4 ;  /* 0x00004004020075a7 */ /* 0x0022e400080211ff */
[----:B---3--:R-:W-:Y:S05]  /*7580*/  @!P1 NANOSLEEP.SYNCS 0x989680 ;  /* 0x009896800000995d */ /* 0x008fea0003900000 */
[----:B------:R-:W3:Y:S02]  /*7590*/  @!P1 SYNCS.PHASECHK.TRANS64 P1, [R2+URZ+0x40], R4 ;  /* 0x00004004020095a7 */ /* 0x000ee400080210ff */
[----:B---3--:R-:W-:Y:S05]  /*75a0*/  @!P1 BRA `(.L_x_90) ;  /* 0xfffffffc00f09947 */ /* 0x008fea000383ffff */
[----:B------:R-:W-:Y:S05]  /*75b0*/  BRA `(.L_x_89) ;  /* 0xffffffe000507947 */ /* 0x000fea000383ffff */
.L_x_92:
[----:B-1----:R1:W2:Y:S02]  /*75c0*/  SYNCS.PHASECHK.TRANS64.TRYWAIT P0, [R44+URZ+0xa0], R3 ;  /* 0x0000a0032c0075a7 */ /* 0x0022a400080011ff */
[----:B--2---:R-:W-:Y:S05]  /*75d0*/  @!P0 NANOSLEEP.SYNCS 0x989680 ;  /* 0x009896800000895d */ /* 0x004fea0003900000 */
[----:B------:R-:W2:Y:S02]  /*75e0*/  @!P0 SYNCS.PHASECHK.TRANS64 P0, [R44+URZ+0xa0], R3 ;  /* 0x0000a0032c0085a7 */ /* 0x000ea400080010ff */
[----:B--2---:R-:W-:Y:S05]  /*75f0*/  @!P0 BRA `(.L_x_92) ;  /* 0xfffffffc00f08947 */ /* 0x004fea000383ffff */
[----:B------:R-:W-:Y:S05]  /*7600*/  BRA `(.L_x_91) ;  /* 0xffffffe000a07947 */ /* 0x000fea000383ffff */
.L_x_103:
[----:B-1----:R1:W2:Y:S02]  /*7610*/  SYNCS.PHASECHK.TRANS64.TRYWAIT P0, [R2+URZ+0x40], R45 ;  /* 0x0000402d020075a7 */ /* 0x0022a400080011ff */
[----:B--2---:R-:W-:Y:S05]  /*7620*/  @!P0 NANOSLEEP.SYNCS 0x989680 ;  /* 0x009896800000895d */ /* 0x004fea0003900000 */
[----:B------:R-:W2:Y:S02]  /*7630*/  @!P0 SYNCS.PHASECHK.TRANS64 P0, [R2+URZ+0x40], R45 ;  /* 0x0000402d020085a7 */ /* 0x000ea400080010ff */
[----:B--2---:R-:W-:Y:S05]  /*7640*/  @!P0 BRA `(.L_x_103) ;  /* 0xfffffffc00f08947 */ /* 0x004fea000383ffff */
[----:B------:R-:W-:Y:S05]  /*7650*/  BRA `(.L_x_102) ;  /* 0xffffffe800b07947 */ /* 0x000fea000383ffff */
        .weak           $__internal_0_$__cuda_sm10x_tcgen05_guardrail_trap_col_being_dealloced_not_returned_by_alloc
        .type           $__internal_0_$__cuda_sm10x_tcgen05_guardrail_trap_col_being_dealloced_not_returned_by_alloc,@function
        .size           $__internal_0_$__cuda_sm10x_tcgen05_guardrail_trap_col_being_dealloced_not_returned_by_alloc,($__internal_1_$__cuda_sm10x_tcgen05_guardrail_trap_phase_invalid_during_alloc - $__internal_0_$__cuda_sm10x_tcgen05_guardrail_trap_col_being_dealloced_not_returned_by_alloc)
$__internal_0_$__cuda_sm10x_tcgen05_guardrail_trap_col_being_dealloced_not_returned_by_alloc:
[----:B------:R-:W-:Y:S05]  /*7660*/  BPT.TRAP 0x1 ;  /* 0x000000040000795c */ /* 0x000fea0000300000 */
[----:B------:R-:W-:-:S04]  /*7670*/  HFMA2 R3, -RZ, RZ, 0, 0 ;  /* 0x00000000ff037431 */ /* 0x000fc800000001ff */
[----:B------:R-:W-:Y:S05]  /*7680*/  RET.REL.NODEC R2 `(_ZN7cutlass13device_kernelINS_4gemm6kernel13GemmUniversalIN4cute5tupleIJiiiiEEENS1_10collective13CollectiveMmaINS1_35MainloopSm100TmaUmmaWarpSpecializedILi4ELi2ELi4ENS5_IJNS4_1CILi1EEESB_SB_EEEEENS5_IJNSA_ILi64EEESE_NSA_ILi32EEEEEENS_6half_tENS5_IJlSB_lEEESH_SI_NS4_8TiledMMAINS4_8MMA_AtomIJNS4_20SM100_MMA_F16BF16_SSISH_SH_fLi64ELi64ELNS4_4UMMA5MajorE0ELSN_0ELNSM_7ScaleInE0ELSO_0EEEEEENS4_6LayoutISC_NS5_IJNSA_ILi0EEESS_SS_EEEEENS5_IJNS4_10UnderscoreESV_SV_EEEEENS4_13SM90_TMA_LOADENS4_14ComposedLayoutINS4_7SwizzleILi2ELi4ELi3EEENS4_18smem_ptr_flag_bitsILi16EEENSR_INS5_IJNSA_ILi8EEESF_EEENS5_IJSF_SB_EEEEEEEvNS4_8identityESY_S18_vS19_EENS_8epilogue10collective18CollectiveEpilogueINS1B_23Sm100TmaWarpSpecializedILi3ELi2ELi16ELb1ELb0EEEJSG_NS5_IJNSR_ISE_SB_EENSR_ISF_SB_EEEEESH_SI_SH_SI_NS1B_6fusion15FusionCallbacksIS1F_NS1J_17LinearCombinationISH_fSH_fLNS_15FloatRoundStyleE2EEESG_S1I_JEEENS4_5SM1004TMEM4LOAD26SM100_TMEM_LOAD_16dp256b4xESY_S18_NS4_17SM75_U32x4_LDSM_NENS4_14SM90_TMA_STOREES18_NS4_17SM90_U32x4_STSM_NENS4_39AutoVectorizingCopyWithAssumedAlignmentILi128EEEEEEvvEEEEvNT_6ParamsE) ;  /* 0xffffff88025c7950 */ /* 0x000fea0003c3ffff */
        .weak           $__internal_1_$__cuda_sm10x_tcgen05_guardrail_trap_phase_invalid_during_alloc
        .type           $__internal_1_$__cuda_sm10x_tcgen05_guardrail_trap_phase_invalid_during_alloc,@function
        .size           $__internal_1_$__cuda_sm10x_tcgen05_guardrail_trap_phase_invalid_during_alloc,($__internal_2_$__cuda_sm10x_tcgen05_guardrail_trap_unallocated_columns_being_dealloced - $__internal_1_$__cuda_sm10x_tcgen05_guardrail_trap_phase_invalid_during_alloc)
$__internal_1_$__cuda_sm10x_tcgen05_guardrail_trap_phase_invalid_during_alloc:
[----:B------:R-:W-:Y:S05]  /*7690*/  BPT.TRAP 0x1 ;  /* 0x000000040000795c */ /* 0x000fea0000300000 */
[----:B------:R-:W-:-:S04]  /*76a0*/  MOV R3, 0x0 ;  /* 0x0000000000037802 */ /* 0x000fc80000000f00 */
[----:B------:R-:W-:Y:S05]  /*76b0*/  RET.REL.NODEC R2 `(_ZN7cutlass13device_kernelINS_4gemm6kernel13GemmUniversalIN4cute5tupleIJiiiiEEENS1_10collective13CollectiveMmaINS1_35MainloopSm100TmaUmmaWarpSpecializedILi4ELi2ELi4ENS5_IJNS4_1CILi1EEESB_SB_EEEEENS5_IJNSA_ILi64EEESE_NSA_ILi32EEEEEENS_6half_tENS5_IJlSB_lEEESH_SI_NS4_8TiledMMAINS4_8MMA_AtomIJNS4_20SM100_MMA_F16BF16_SSISH_SH_fLi64ELi64ELNS4_4UMMA5MajorE0ELSN_0ELNSM_7ScaleInE0ELSO_0EEEEEENS4_6LayoutISC_NS5_IJNSA_ILi0EEESS_SS_EEEEENS5_IJNS4_10UnderscoreESV_SV_EEEEENS4_13SM90_TMA_LOADENS4_14ComposedLayoutINS4_7SwizzleILi2ELi4ELi3EEENS4_18smem_ptr_flag_bitsILi16EEENSR_INS5_IJNSA_ILi8EEESF_EEENS5_IJSF_SB_EEEEEEEvNS4_8identityESY_S18_vS19_EENS_8epilogue10collective18CollectiveEpilogueINS1B_23Sm100TmaWarpSpecializedILi3ELi2ELi16ELb1ELb0EEEJSG_NS5_IJNSR_ISE_SB_EENSR_ISF_SB_EEEEESH_SI_SH_SI_NS1B_6fusion15FusionCallbacksIS1F_NS1J_17LinearCombinationISH_fSH_fLNS_15FloatRoundStyleE2EEESG_S1I_JEEENS4_5SM1004TMEM4LOAD26SM100_TMEM_LOAD_16dp256b4xESY_S18_NS4_17SM75_U32x4_LDSM_NENS4_14SM90_TMA_STOREES18_NS4_17SM90_U32x4_STSM_NENS4_39AutoVectorizingCopyWithAssumedAlignmentILi128EEEEEEvvEEEEvNT_6ParamsE) ;  /* 0xffffff8802507950 */ /* 0x000fea0003c3ffff */
        .weak           $__internal_2_$__cuda_sm10x_tcgen05_guardrail_trap_unallocated_columns_being_dealloced
        .type           $__internal_2_$__cuda_sm10x_tcgen05_guardrail_trap_unallocated_columns_being_dealloced,@function
        .size           $__internal_2_$__cuda_sm10x_tcgen05_guardrail_trap_unallocated_columns_being_dealloced,(.L_x_154 - $__internal_2_$__cuda_sm10x_tcgen05_guardrail_trap_unallocated_columns_being_dealloced)
$__internal_2_$__cuda_sm10x_tcgen05_guardrail_trap_unallocated_columns_being_dealloced:
[----:B------:R-:W-:Y:S05]  /*76c0*/  BPT.TRAP 0x1 ;  /* 0x000000040000795c */ /* 0x000fea0000300000 */
[----:B------:R-:W-:-:S04]  /*76d0*/  HFMA2 R3, -RZ, RZ, 0, 0 ;  /* 0x00000000ff037431 */ /* 0x000fc800000001ff */
[----:B------:R-:W-:Y:S05]  /*76e0*/  RET.REL.NODEC R2 `(_ZN7cutlass13device_kernelINS_4gemm6kernel13GemmUniversalIN4cute5tupleIJiiiiEEENS1_10collective13CollectiveMmaINS1_35MainloopSm100TmaUmmaWarpSpecializedILi4ELi2ELi4ENS5_IJNS4_1CILi1EEESB_SB_EEEEENS5_IJNSA_ILi64EEESE_NSA_ILi32EEEEEENS_6half_tENS5_IJlSB_lEEESH_SI_NS4_8TiledMMAINS4_8MMA_AtomIJNS4_20SM100_MMA_F16BF16_SSISH_SH_fLi64ELi64ELNS4_4UMMA5MajorE0ELSN_0ELNSM_7ScaleInE0ELSO_0EEEEEENS4_6LayoutISC_NS5_IJNSA_ILi0EEESS_SS_EEEEENS5_IJNS4_10UnderscoreESV_SV_EEEEENS4_13SM90_TMA_LOADENS4_14ComposedLayoutINS4_7SwizzleILi2ELi4ELi3EEENS4_18smem_ptr_flag_bitsILi16EEENSR_INS5_IJNSA_ILi8EEESF_EEENS5_IJSF_SB_EEEEEEEvNS4_8identityESY_S18_vS19_EENS_8epilogue10collective18CollectiveEpilogueINS1B_23Sm100TmaWarpSpecializedILi3ELi2ELi16ELb1ELb0EEEJSG_NS5_IJNSR_ISE_SB_EENSR_ISF_SB_EEEEESH_SI_SH_SI_NS1B_6fusion15FusionCallbacksIS1F_NS1J_17LinearCombinationISH_fSH_fLNS_15FloatRoundStyleE2EEESG_S1I_JEEENS4_5SM1004TMEM4LOAD26SM100_TMEM_LOAD_16dp256b4xESY_S18_NS4_17SM75_U32x4_LDSM_NENS4_14SM90_TMA_STOREES18_NS4_17SM90_U32x4_STSM_NENS4_39AutoVectorizingCopyWithAssumedAlignmentILi128EEEEEEvvEEEEvNT_6ParamsE) ;  /* 0xffffff8802447950 */ /* 0x000fea0003c3ffff */
.L_x_153:
[----:B------:R-:W-:-:S00]  /*76f0*/  BRA `(.L_x_153) ;  /* 0xfffffffc00fc7947 */ /* 0x000fc0000383ffff */
[----:B------:R-:W-:-:S00]  /*7700*/  NOP ;  /* 0x0000000000007918 */ /* 0x000fc00000000000 */
[----:B------:R-:W-:-:S00]  /*7710*/  NOP ;  /* 0x0000000000007918 */ /* 0x000fc00000000000 */
[----:B------:R-:W-:-:S00]  /*7720*/  NOP ;  /* 0x0000000000007918 */ /* 0x000fc00000000000 */
[----:B------:R-:W-:-:S00]  /*7730*/  NOP ;  /* 0x0000000000007918 */ /* 0x000fc00000000000 */
[----:B------:R-:W-:-:S00]  /*7740*/  NOP ;  /* 0x0000000000007918 */ /* 0x000fc00000000000 */
[----:B------:R-:W-:-:S00]  /*7750*/  NOP ;  /* 0x0000000000007918 */ /* 0x000fc00000000000 */
[----:B------:R-:W-:-:S00]  /*7760*/  NOP ;  /* 0x0000000000007918 */ /* 0x000fc00000000000 */
[----:B------:R-:W-:-:S00]  /*7770*/  NOP ;  /* 0x0000000000007918 */ /* 0x000fc00000000000 */
.L_x_154:


//--------------------- .nv.global.init           --------------------------
	.section	.nv.global.init,"aw",@progbits
.nv.global.init:
	.type		$str$27,@object
	.size		$str$27,($str$28 - $str$27)
$str$27:
        /*0000*/ 	.byte	0x28, 0x61, 0x64, 0x64, 0x72, 0x65, 0x73, 0x73, 0x20, 0x26, 0x20, 0x6d, 0x61, 0x73, 0x6b, 0x29
        /*0010*/ 	.byte	0x20, 0x3d, 0x3d, 0x20, 0x30, 0x00
	.type		$str$28,@object
	.size		$str$28,($str$26 - $str$28)
$str$28:
        /*0016*/ 	.byte	0x2f, 0x74, 0x6d, 0x70, 0x2f, 0x63, 0x75, 0x74, 0x6c, 0x61, 0x73, 0x73, 0x5f, 0x73, 0x77, 0x65
        /*0026*/ 	.byte	0x65, 0x70, 0x5f, 0x73, 0x72, 0x63, 0x2f, 0x69, 0x6e, 0x63, 0x6c, 0x75, 0x64, 0x65, 0x2f, 0x63
        /*0036*/ 	.byte	0x75, 0x74, 0x65, 0x2f, 0x70, 0x6f, 0x69, 0x6e, 0x74, 0x65, 0x72, 0x5f, 0x66, 0x6c, 0x61, 0x67
        /*0046*/ 	.byte	0x67, 0x65, 0x64, 0x2e, 0x68, 0x70, 0x70, 0x00
	.type		$str$26,@object
	.size		$str$26,($str$25 - $str$26)
$str$26:
        /*004e*/ 	.byte	0x2f, 0x74, 0x6d, 0x70, 0x2f, 0x63, 0x75, 0x74, 0x6c, 0x61, 0x73, 0x73, 0x5f, 0x73, 0x77, 0x65
        /*005e*/ 	.byte	0x65, 0x70, 0x5f, 0x73, 0x72, 0x63, 0x2f, 0x69, 0x6e, 0x63, 0x6c, 0x75, 0x64, 0x65, 0x2f, 0x63
        /*006e*/ 	.byte	0x75, 0x74, 0x65, 0x2f, 0x61, 0x74, 0x6f, 0x6d, 0x2f, 0x63, 0x6f, 0x70, 0x79, 0x5f, 0x74, 0x72
        /*007e*/ 	.byte	0x61, 0x69, 0x74, 0x73, 0x5f, 0x73, 0x6d, 0x31, 0x30, 0x30, 0x2e, 0x68, 0x70, 0x70, 0x00
	.type		$str$25,@object
	.size		$str$25,(__unnamed_1 - $str$25)
$str$25:
        /*008d*/ 	.byte	0x28, 0x28, 0x75, 0x69, 0x6e, 0x74, 0x33, 0x32, 0x5f, 0x74, 0x28, 0x74, 0x68, 0x72, 0x65, 0x61
        /*009d*/ 	.byte	0x64, 0x49, 0x64, 0x78, 0x2e, 0x78, 0x29, 0x20, 0x2f, 0x20, 0x33, 0x32, 0x29, 0x20, 0x25, 0x20
        /*00ad*/ 	.byte	0x34, 0x29, 0x20, 0x3d, 0x3d, 0x20, 0x28, 0x28, 0x28, 0x74, 0x6d, 0x65, 0x6d, 0x5f, 0x61, 0x64
        /*00bd*/ 	.byte	0x64, 0x72, 0x20, 0x3e, 0x3e, 0x20, 0x31, 0x36, 0x29, 0x20, 0x2f, 0x20, 0x33, 0x32, 0x29, 0x20
        /*00cd*/ 	.byte	0x25, 0x20, 0x34, 0x29, 0x00
	.type		__unnamed_1,@object
	.size		__unnamed_1,(__unnamed_2 - __unnamed_1)
__unnamed_1:
        /*00d2*/ 	.byte	0x61, 0x75, 0x74, 0x6f, 0x20, 0x63, 0x75, 0x74, 0x65, 0x3a, 0x3a, 0x61, 0x73, 0x5f, 0x70, 0x6f
        /* <DEDUP_REMOVED lines=24> */
        /*0262*/ 	.byte	0x3e, 0x3e, 0x3e, 0x5d, 0x00
	.type		__unnamed_2,@object
	.size		__unnamed_2,(.L_2 - __unnamed_2)
__unnamed_2:
        /* <DEDUP_REMOVED lines=46> */
.L_2:


//--------------------- .nv.shared._ZN7cutlass13device_kernelINS_4gemm6kernel13GemmUniversalIN4cute5tupleIJiiiiEEENS1_10collective13CollectiveMmaINS1_35MainloopSm100TmaUmmaWarpSpecializedILi4ELi2ELi4ENS5_IJNS4_1CILi1EEESB_SB_EEEEENS5_IJNSA_ILi64EEESE_NSA_ILi32EEEEEENS_6half_tENS5_IJlSB_lEEESH_SI_NS4_8TiledMMAINS4_8MMA_AtomIJNS4_20SM100_MMA_F16BF16_SSISH_SH_fLi64ELi64ELNS4_4UMMA5MajorE0ELSN_0ELNSM_7ScaleInE0ELSO_0EEEEEENS4_6LayoutISC_NS5_IJNSA_ILi0EEESS_SS_EEEEENS5_IJNS4_10UnderscoreESV_SV_EEEEENS4_13SM90_TMA_LOADENS4_14ComposedLayoutINS4_7SwizzleILi2ELi4ELi3EEENS4_18smem_ptr_flag_bitsILi16EEENSR_INS5_IJNSA_ILi8EEESF_EEENS5_IJSF_SB_EEEEEEEvNS4_8identityESY_S18_vS19_EENS_8epilogue10collective18CollectiveEpilogueINS1B_23Sm100TmaWarpSpecializedILi3ELi2ELi16ELb1ELb0EEEJSG_NS5_IJNSR_ISE_SB_EENSR_ISF_SB_EEEEESH_SI_SH_SI_NS1B_6fusion15FusionCallbacksIS1F_NS1J_17LinearCombinationISH_fSH_fLNS_15FloatRoundStyleE2EEESG_S1I_JEEENS4_5SM1004TMEM4LOAD26SM100_TMEM_LOAD_16dp256b4xESY_S18_NS4_17SM75_U32x4_LDSM_NENS4_14SM90_TMA_STOREES18_NS4_17SM90_U32x4_STSM_NENS4_39AutoVectorizingCopyWithAssumedAlignmentILi128EEEEEEvvEEEEvNT_6ParamsE --------------------------
	.section	.nv.shared._ZN7cutlass13device_kernelINS_4gemm6kernel13GemmUniversalIN4cute5tupleIJiiiiEEENS1_10collective13CollectiveMmaINS1_35MainloopSm100TmaUmmaWarpSpecializedILi4ELi2ELi4ENS5_IJNS4_1CILi1EEESB_SB_EEEEENS5_IJNSA_ILi64EEESE_NSA_ILi32EEEEEENS_6half_tENS5_IJlSB_lEEESH_SI_NS4_8TiledMMAINS4_8MMA_AtomIJNS4_20SM100_MMA_F16BF16_SSISH_SH_fLi64ELi64ELNS4_4UMMA5MajorE0ELSN_0ELNSM_7ScaleInE0ELSO_0EEEEEENS4_6LayoutISC_NS5_IJNSA_ILi0EEESS_SS_EEEEENS5_IJNS4_10UnderscoreESV_SV_EEEEENS4_13SM90_TMA_LOADENS4_14ComposedLayoutINS4_7SwizzleILi2ELi4ELi3EEENS4_18smem_ptr_flag_bitsILi16EEENSR_INS5_IJNSA_ILi8EEESF_EEENS5_IJSF_SB_EEEEEEEvNS4_8identityESY_S18_vS19_EENS_8epilogue10collective18CollectiveEpilogueINS1B_23Sm100TmaWarpSpecializedILi3ELi2ELi16ELb1ELb0EEEJSG_NS5_IJNSR_ISE_SB_EENSR_ISF_SB_EEEEESH_SI_SH_SI_NS1B_6fusion15FusionCallbacksIS1F_NS1J_17LinearCombinationISH_fSH_fLNS_15FloatRoundStyleE2EEESG_S1I_JEEENS4_5SM1004TMEM4LOAD26SM100_TMEM_LOAD_16dp256b4xESY_S18_NS4_17SM75_U32x4_LDSM_NENS4_14SM90_TMA_STOREES18_NS4_17SM90_U32x4_STSM_NENS4_39AutoVectorizingCopyWithAssumedAlignmentILi128EEEEEEvvEEEEvNT_6ParamsE,"aw",@nobits
	.sectionflags	@""
	.align	16
	.zero		1024


//--------------------- .nv.shared.reserved.0     --------------------------
	.section	.nv.shared.reserved.0,"aw",@nobits
	.weak		__nv_reservedSMEM_offset_0_alias
	.size		__nv_reservedSMEM_offset_0_alias, 0, 64
	.other		__nv_reservedSMEM_offset_0_alias,@"STO_CUDA_RESERVED_SHARED STV_DEFAULT"
__nv_reservedSMEM_offset_0_alias:
	.zero		0
.nv.shared.reserved.0:
	.zero		64
	.weak		__nv_reservedSMEM_tcgen05_partition
	.type		__nv_reservedSMEM_tcgen05_partition,@object
	.size		__nv_reservedSMEM_tcgen05_partition,(.L_0 - __nv_reservedSMEM_tcgen05_partition)
__nv_reservedSMEM_tcgen05_partition:
	.zero		32
.L_0:


//--------------------- .nv.global                --------------------------
	.section	.nv.global,"aw",@nobits
.nv.global:
	.type		_ZN39_INTERNAL_7c8ca62e_4_k_cu_aadd5502_66404cute1_E,@object
	.size		_ZN39_INTERNAL_7c8ca62e_4_k_cu_aadd5502_66404cute1_E,(_ZN39_INTERNAL_7c8ca62e_4_k_cu_aadd5502_66404cuda3std3__45__cpo6cbeginE - _ZN39_INTERNAL_7c8ca62e_4_k_cu_aadd5502_66404cute1_E)
_ZN39_INTERNAL_7c8ca62e_4_k_cu_aadd5502_66404cute1_E:
	.zero		1
	.type		_ZN39_INTERNAL_7c8ca62e_4_k_cu_aadd5502_66404cuda3std3__45__cpo6cbeginE,@object
	.size		_ZN39_INTERNAL_7c8ca62e_4_k_cu_aadd5502_66404cuda3std3__45__cpo6cbeginE,(_ZN39_INTERNAL_7c8ca62e_4_k_cu_aadd5502_66404cuda3std3__48in_placeE - _ZN39_INTERNAL_7c8ca62e_4_k_cu_aadd5502_66404cuda3std3__45__cpo6cbeginE)
_ZN39_INTERNAL_7c8ca62e_4_k_cu_aadd5502_66404cuda3std3__45__cpo6cbeginE:
	.zero		1
	.type		_ZN39_INTERNAL_7c8ca62e_4_k_cu_aadd5502_66404cuda3std3__48in_placeE,@object
	.size		_ZN39_INTERNAL_7c8ca62e_4_k_cu_aadd5502_66404cuda3std3__48in_placeE,(_ZN39_INTERNAL_7c8ca62e_4_k_cu_aadd5502_66404cuda3std6ranges3__45__cpo9iter_moveE - _ZN39_INTERNAL_7c8ca62e_4_k_cu_aadd5502_66404cuda3std3__48in_placeE)
_ZN39_INTERNAL_7c8ca62e_4_k_cu_aadd5502_66404cuda3std3__48in_placeE:
	.zero		1
	.type		_ZN39_INTERNAL_7c8ca62e_4_k_cu_aadd5502_66404cuda3std6ranges3__45__cpo9iter_moveE,@object
	.size		_ZN39_INTERNAL_7c8ca62e_4_k_cu_aadd5502_66404cuda3std6ranges3__45__cpo9iter_moveE,(_ZN39_INTERNAL_7c8ca62e_4_k_cu_aadd5502_66404cuda3std3__45__cpo5beginE - _ZN39_INTERNAL_7c8ca62e_4_k_cu_aadd5502_66404cuda3std6ranges3__45__cpo9iter_moveE)
_ZN39_INTERNAL_7c8ca62e_4_k_cu_aadd5502_66404cuda3std6ranges3__45__cpo9iter_moveE:
	.zero		1
	.type		_ZN39_INTERNAL_7c8ca62e_4_k_cu_aadd5502_66404cuda3std3__45__cpo5beginE,@object
	.size		_ZN39_INTERNAL_7c8ca62e_4_k_cu_aadd5502_66404cuda3std3__45__cpo5beginE,(_ZN39_INTERNAL_7c8ca62e_4_k_cu_aadd5502_66404cuda3std3__441_GLOBAL__N__7c8ca62e_4_k_cu_aadd5502_66406ignoreE - _ZN39_INTERNAL_7c8ca62e_4_k_cu_aadd5502_66404cuda3std3__45__cpo5beginE)
_ZN39_INTERNAL_7c8ca62e_4_k_cu_aadd5502_66404cuda3std3__45__cpo5beginE:
	.zero		1
	.type		_ZN39_INTERNAL_7c8ca62e_4_k_cu_aadd5502_66404cuda3std3__441_GLOBAL__N__7c8ca62e_4_k_cu_aadd5502_66406ignoreE,@object
	.size		_ZN39_INTERNAL_7c8ca62e_4_k_cu_aadd5502_66404cuda3std3__441_GLOBAL__N__7c8ca62e_4_k_cu_aadd5502_66406ignoreE,(_ZN39_INTERNAL_7c8ca62e_4_k_cu_aadd5502_66404cute7productE - _ZN39_INTERNAL_7c8ca62e_4_k_cu_aadd5502_66404cuda3std3__441_GLOBAL__N__7c8ca62e_4_k_cu_aadd5502_66406ignoreE)
_ZN39_INTERNAL_7c8ca62e_4_k_cu_aadd5502_66404cuda3std3__441_GLOBAL__N__7c8ca62e_4_k_cu_aadd5502_66406ignoreE:
	.zero		1
	.type		_ZN39_INTERNAL_7c8ca62e_4_k_cu_aadd5502_66404cute7productE,@object
	.size		_ZN39_INTERNAL_7c8ca62e_4_k_cu_aadd5502_66404cute7productE,(_ZN39_INTERNAL_7c8ca62e_4_k_cu_aadd5502_66404cuda3std3__45__cpo3endE - _ZN39_INTERNAL_7c8ca62e_4_k_cu_aadd5502_66404cute7productE)
_ZN39_INTERNAL_7c8ca62e_4_k_cu_aadd5502_66404cute7productE:
	.zero		1
	.type		_ZN39_INTERNAL_7c8ca62e_4_k_cu_aadd5502_66404cuda3std3__45__cpo3endE,@object
	.size		_ZN39_INTERNAL_7c8ca62e_4_k_cu_aadd5502_66404cuda3std3__45__cpo3endE,(_ZN39_INTERNAL_7c8ca62e_4_k_cu_aadd5502_66404cuda3std3__419piecewise_constructE - _ZN39_INTERNAL_7c8ca62e_4_k_cu_aadd5502_66404cuda3std3__45__cpo3endE)
_ZN39_INTERNAL_7c8ca62e_4_k_cu_aadd5502_66404cuda3std3__45__cpo3endE:
	.zero		1
	.type		_ZN39_INTERNAL_7c8ca62e_4_k_cu_aadd5502_66404cuda3std3__419piecewise_constructE,@object
	.size		_ZN39_INTERNAL_7c8ca62e_4_k_cu_aadd5502_66404cuda3std3__419piecewise_constructE,(_ZN39_INTERNAL_7c8ca62e_4_k_cu_aadd5502_66404cuda3std3__45__cpo4cendE - _ZN39_INTERNAL_7c8ca62e_4_k_cu_aadd5502_66404cuda3std3__419piecewise_constructE)
_ZN39_INTERNAL_7c8ca62e_4_k_cu_aadd5502_66404cuda3std3__419piecewise_constructE:
	.zero		1
	.type		_ZN39_INTERNAL_7c8ca62e_4_k_cu_aadd5502_66404cuda3std3__45__cpo4cendE,@object
	.size		_ZN39_INTERNAL_7c8ca62e_4_k_cu_aadd5502_66404cuda3std3__45__cpo4cendE,(_ZN39_INTERNAL_7c8ca62e_4_k_cu_aadd5502_66404cuda3std6ranges3__45__cpo4swapE - _ZN39_INTERNAL_7c8ca62e_4_k_cu_aadd5502_66404cuda3std3__45__cpo4cendE)
_ZN39_INTERNAL_7c8ca62e_4_k_cu_aadd5502_66404cuda3std3__45__cpo4cendE:
	.zero		1
	.type		_ZN39_INTERNAL_7c8ca62e_4_k_cu_aadd5502_66404cuda3std6ranges3__45__cpo4swapE,@object
	.size		_ZN39_INTERNAL_7c8ca62e_4_k_cu_aadd5502_66404cuda3std6ranges3__45__cpo4swapE,(.L_10 - _ZN39_INTERNAL_7c8ca62e_4_k_cu_aadd5502_66404cuda3std6ranges3__45__cpo4swapE)
_ZN39_INTERNAL_7c8ca62e_4_k_cu_aadd5502_66404cuda3std6ranges3__45__cpo4swapE:
	.zero		1
.L_10:


//--------------------- .nv.constant0._ZN7cutlass13device_kernelINS_4gemm6kernel13GemmUniversalIN4cute5tupleIJiiiiEEENS1_10collective13CollectiveMmaINS1_35MainloopSm100TmaUmmaWarpSpecializedILi4ELi2ELi4ENS5_IJNS4_1CILi1EEESB_SB_EEEEENS5_IJNSA_ILi64EEESE_NSA_ILi32EEEEEENS_6half_tENS5_IJlSB_lEEESH_SI_NS4_8TiledMMAINS4_8MMA_AtomIJNS4_20SM100_MMA_F16BF16_SSISH_SH_fLi64ELi64ELNS4_4UMMA5MajorE0ELSN_0ELNSM_7ScaleInE0ELSO_0EEEEEENS4_6LayoutISC_NS5_IJNSA_ILi0EEESS_SS_EEEEENS5_IJNS4_10UnderscoreESV_SV_EEEEENS4_13SM90_TMA_LOADENS4_14ComposedLayoutINS4_7SwizzleILi2ELi4ELi3EEENS4_18smem_ptr_flag_bitsILi16EEENSR_INS5_IJNSA_ILi8EEESF_EEENS5_IJSF_SB_EEEEEEEvNS4_8identityESY_S18_vS19_EENS_8epilogue10collective18CollectiveEpilogueINS1B_23Sm100TmaWarpSpecializedILi3ELi2ELi16ELb1ELb0EEEJSG_NS5_IJNSR_ISE_SB_EENSR_ISF_SB_EEEEESH_SI_SH_SI_NS1B_6fusion15FusionCallbacksIS1F_NS1J_17LinearCombinationISH_fSH_fLNS_15FloatRoundStyleE2EEESG_S1I_JEEENS4_5SM1004TMEM4LOAD26SM100_TMEM_LOAD_16dp256b4xESY_S18_NS4_17SM75_U32x4_LDSM_NENS4_14SM90_TMA_STOREES18_NS4_17SM90_U32x4_STSM_NENS4_39AutoVectorizingCopyWithAssumedAlignmentILi128EEEEEEvvEEEEvNT_6ParamsE --------------------------
	.section	.nv.constant0._ZN7cutlass13device_kernelINS_4gemm6kernel13GemmUniversalIN4cute5tupleIJiiiiEEENS1_10collective13CollectiveMmaINS1_35MainloopSm100TmaUmmaWarpSpecializedILi4ELi2ELi4ENS5_IJNS4_1CILi1EEESB_SB_EEEEENS5_IJNSA_ILi64EEESE_NSA_ILi32EEEEEENS_6half_tENS5_IJlSB_lEEESH_SI_NS4_8TiledMMAINS4_8MMA_AtomIJNS4_20SM100_MMA_F16BF16_SSISH_SH_fLi64ELi64ELNS4_4UMMA5MajorE0ELSN_0ELNSM_7ScaleInE0ELSO_0EEEEEENS4_6LayoutISC_NS5_IJNSA_ILi0EEESS_SS_EEEEENS5_IJNS4_10UnderscoreESV_SV_EEEEENS4_13SM90_TMA_LOADENS4_14ComposedLayoutINS4_7SwizzleILi2ELi4ELi3EEENS4_18smem_ptr_flag_bitsILi16EEENSR_INS5_IJNSA_ILi8EEESF_EEENS5_IJSF_SB_EEEEEEEvNS4_8identityESY_S18_vS19_EENS_8epilogue10collective18CollectiveEpilogueINS1B_23Sm100TmaWarpSpecializedILi3ELi2ELi16ELb1ELb0EEEJSG_NS5_IJNSR_ISE_SB_EENSR_ISF_SB_EEEEESH_SI_SH_SI_NS1B_6fusion15FusionCallbacksIS1F_NS1J_17LinearCombinationISH_fSH_fLNS_15FloatRoundStyleE2EEESG_S1I_JEEENS4_5SM1004TMEM4LOAD26SM100_TMEM_LOAD_16dp256b4xESY_S18_NS4_17SM75_U32x4_LDSM_NENS4_14SM90_TMA_STOREES18_NS4_17SM90_U32x4_STSM_NENS4_39AutoVectorizingCopyWithAssumedAlignmentILi128EEEEEEvvEEEEvNT_6ParamsE,"a",@progbits
	.sectionflags	@""
	.align	4
.nv.constant0._ZN7cutlass13device_kernelINS_4gemm6kernel13GemmUniversalIN4cute5tupleIJiiiiEEENS1_10collective13CollectiveMmaINS1_35MainloopSm100TmaUmmaWarpSpecializedILi4ELi2ELi4ENS5_IJNS4_1CILi1EEESB_SB_EEEEENS5_IJNSA_ILi64EEESE_NSA_ILi32EEEEEENS_6half_tENS5_IJlSB_lEEESH_SI_NS4_8TiledMMAINS4_8MMA_AtomIJNS4_20SM100_MMA_F16BF16_SSISH_SH_fLi64ELi64ELNS4_4UMMA5MajorE0ELSN_0ELNSM_7ScaleInE0ELSO_0EEEEEENS4_6LayoutISC_NS5_IJNSA_ILi0EEESS_SS_EEEEENS5_IJNS4_10UnderscoreESV_SV_EEEEENS4_13SM90_TMA_LOADENS4_14ComposedLayoutINS4_7SwizzleILi2ELi4ELi3EEENS4_18smem_ptr_flag_bitsILi16EEENSR_INS5_IJNSA_ILi8EEESF_EEENS5_IJSF_SB_EEEEEEEvNS4_8identityESY_S18_vS19_EENS_8epilogue10collective18CollectiveEpilogueINS1B_23Sm100TmaWarpSpecializedILi3ELi2ELi16ELb1ELb0EEEJSG_NS5_IJNSR_ISE_SB_EENSR_ISF_SB_EEEEESH_SI_SH_SI_NS1B_6fusion15FusionCallbacksIS1F_NS1J_17LinearCombinationISH_fSH_fLNS_15FloatRoundStyleE2EEESG_S1I_JEEENS4_5SM1004TMEM4LOAD26SM100_TMEM_LOAD_16dp256b4xESY_S18_NS4_17SM75_U32x4_LDSM_NENS4_14SM90_TMA_STOREES18_NS4_17SM90_U32x4_STSM_NENS4_39AutoVectorizingCopyWithAssumedAlignmentILi128EEEEEEvvEEEEvNT_6ParamsE:
	.zero		2944


//--------------------- SYMBOLS --------------------------

	.type		.nv.reservedSmem.offset0,@object
	.size		.nv.reservedSmem.offset0,0x4
	.type		.nv.reservedSmem.cap,@object
	.size		.nv.reservedSmem.cap,0x4
	.type		__assertfail,@function
